	.target	sm_90a

	.elftype	@"ET_EXEC"


//--------------------- .note.nv.tkinfo           --------------------------
	.section	.note.nv.tkinfo,"",@"SHT_NOTE"
	.sectionflags	@"SHF_NOTE_NV_TKINFO"
	.tkinfo
        /*0018*/ 	.word	0x00000002
        /*0030*/ 	.string	""
        /*0030*/ 	.string	"ptxas"
        /*0030*/ 	.string	"Cuda compilation tools, release 13.0, V13.0.88"
        /*0030*/ 	.string	"Build cuda_13.0.r13.0/compiler.36424714_0"
        /*0030*/ 	.string	"-arch sm_90a -m 64 "



//--------------------- .note.nv.cuinfo           --------------------------
	.section	.note.nv.cuinfo,"",@"SHT_NOTE"
	.sectionflags	@"SHF_NOTE_NV_CUINFO"
        /*0018*/ 	.short	0x0002
        /*001a*/ 	.short	0x005a
        /*001c*/ 	.short	0x0082
	.zero		2


//--------------------- .nv.info                  --------------------------
	.section	.nv.info,"",@"SHT_CUDA_INFO"
	.align	4


	//----- nvinfo : EIATTR_REGCOUNT
	.align		4
        /*0000*/ 	.byte	0x04, 0x2f
        /*0002*/ 	.short	(.L_12 - .L_11)
	.align		4
.L_11:
        /*0004*/ 	.word	index@(_ZN7cutlass13device_kernelINS_4gemm6kernel13GemmUniversalIN4cute5tupleIJiiiiEEENS1_10collective13CollectiveMmaINS1_37MainloopSm90TmaGmmaWarpSpecializedFP8ILi3ENS5_IJNS4_1CILi1EEESB_SB_EEENS1_32KernelTmaWarpSpecializedPingpongEEENS5_IJNSA_ILi64EEESF_NSA_ILi128EEEEEENS_12float_e5m2_tENS5_IJlSB_lEEESI_SJ_NS4_8TiledMMAINS4_8MMA_AtomIJNS4_4SM904GMMA30MMA_64x64x32_F32E5M2E5M2_SS_TNILNSN_7ScaleInE1ELSP_1EEEEEENS4_6LayoutISC_NS5_IJNSA_ILi0EEEST_ST_EEEEENS5_IJNS4_10UnderscoreESW_SW_EEEEENS4_13SM90_TMA_LOADENS4_14ComposedLayoutINS4_7SwizzleILi3ELi4ELi3EEENS4_18smem_ptr_flag_bitsILi8EEENSS_INS5_IJNSA_ILi8EEESG_EEENS5_IJSG_SB_EEEEEEEvNS4_8identityESZ_S19_vS1A_EENS_8epilogue10collective6detail29Sm90TmaWarpSpecializedAdapterINS1D_15DefaultEpilogueISI_SJ_SJ_NS1C_6thread17LinearCombinationISI_Li1EffLNS1H_9ScaleType4KindE0ELNS_15FloatRoundStyleE2ESI_EENS1_15EpilogueDefaultEEEEEvvEEEEvNT_6ParamsE)
        /*0008*/ 	.word	0x000000a8


	//----- nvinfo : EIATTR_FRAME_SIZE
	.align		4
.L_12:
        /*000c*/ 	.byte	0x04, 0x11
        /*000e*/ 	.short	(.L_14 - .L_13)
	.align		4
.L_13:
        /*0010*/ 	.word	index@(_ZN7cutlass13device_kernelINS_4gemm6kernel13GemmUniversalIN4cute5tupleIJiiiiEEENS1_10collective13CollectiveMmaINS1_37MainloopSm90TmaGmmaWarpSpecializedFP8ILi3ENS5_IJNS4_1CILi1EEESB_SB_EEENS1_32KernelTmaWarpSpecializedPingpongEEENS5_IJNSA_ILi64EEESF_NSA_ILi128EEEEEENS_12float_e5m2_tENS5_IJlSB_lEEESI_SJ_NS4_8TiledMMAINS4_8MMA_AtomIJNS4_4SM904GMMA30MMA_64x64x32_F32E5M2E5M2_SS_TNILNSN_7ScaleInE1ELSP_1EEEEEENS4_6LayoutISC_NS5_IJNSA_ILi0EEEST_ST_EEEEENS5_IJNS4_10UnderscoreESW_SW_EEEEENS4_13SM90_TMA_LOADENS4_14ComposedLayoutINS4_7SwizzleILi3ELi4ELi3EEENS4_18smem_ptr_flag_bitsILi8EEENSS_INS5_IJNSA_ILi8EEESG_EEENS5_IJSG_SB_EEEEEEEvNS4_8identityESZ_S19_vS1A_EENS_8epilogue10collective6detail29Sm90TmaWarpSpecializedAdapterINS1D_15DefaultEpilogueISI_SJ_SJ_NS1C_6thread17LinearCombinationISI_Li1EffLNS1H_9ScaleType4KindE0ELNS_15FloatRoundStyleE2ESI_EENS1_15EpilogueDefaultEEEEEvvEEEEvNT_6ParamsE)
        /*0014*/ 	.word	0x00000000


	//----- nvinfo : EIATTR_MIN_STACK_SIZE
	.align		4
.L_14:
        /*0018*/ 	.byte	0x04, 0x12
        /*001a*/ 	.short	(.L_16 - .L_15)
	.align		4
.L_15:
        /*001c*/ 	.word	index@(_ZN7cutlass13device_kernelINS_4gemm6kernel13GemmUniversalIN4cute5tupleIJiiiiEEENS1_10collective13CollectiveMmaINS1_37MainloopSm90TmaGmmaWarpSpecializedFP8ILi3ENS5_IJNS4_1CILi1EEESB_SB_EEENS1_32KernelTmaWarpSpecializedPingpongEEENS5_IJNSA_ILi64EEESF_NSA_ILi128EEEEEENS_12float_e5m2_tENS5_IJlSB_lEEESI_SJ_NS4_8TiledMMAINS4_8MMA_AtomIJNS4_4SM904GMMA30MMA_64x64x32_F32E5M2E5M2_SS_TNILNSN_7ScaleInE1ELSP_1EEEEEENS4_6LayoutISC_NS5_IJNSA_ILi0EEEST_ST_EEEEENS5_IJNS4_10UnderscoreESW_SW_EEEEENS4_13SM90_TMA_LOADENS4_14ComposedLayoutINS4_7SwizzleILi3ELi4ELi3EEENS4_18smem_ptr_flag_bitsILi8EEENSS_INS5_IJNSA_ILi8EEESG_EEENS5_IJSG_SB_EEEEEEEvNS4_8identityESZ_S19_vS1A_EENS_8epilogue10collective6detail29Sm90TmaWarpSpecializedAdapterINS1D_15DefaultEpilogueISI_SJ_SJ_NS1C_6thread17LinearCombinationISI_Li1EffLNS1H_9ScaleType4KindE0ELNS_15FloatRoundStyleE2ESI_EENS1_15EpilogueDefaultEEEEEvvEEEEvNT_6ParamsE)
        /*0020*/ 	.word	0x00000000
.L_16:


//--------------------- .nv.compat                --------------------------
	.section	.nv.compat,"",@"SHT_CUDA_COMPAT_INFO"
	.align	4
        /*0000*/ 	.byte	0x02, 0x09, 0x01, 0x00, 0x02, 0x02, 0x04, 0x00, 0x02, 0x05, 0x05, 0x00, 0x03, 0x07, 0x01, 0x01
        /*0010*/ 	.byte	0x02, 0x03, 0x01, 0x00, 0x02, 0x06, 0x01, 0x00, 0x04, 0x0b, 0x08, 0x00, 0x00, 0x00, 0x00, 0x00
        /*0020*/ 	.byte	0x00, 0x00, 0x00, 0x00


//--------------------- .nv.info._ZN7cutlass13device_kernelINS_4gemm6kernel13GemmUniversalIN4cute5tupleIJiiiiEEENS1_10collective13CollectiveMmaINS1_37MainloopSm90TmaGmmaWarpSpecializedFP8ILi3ENS5_IJNS4_1CILi1EEESB_SB_EEENS1_32KernelTmaWarpSpecializedPingpongEEENS5_IJNSA_ILi64EEESF_NSA_ILi128EEEEEENS_12float_e5m2_tENS5_IJlSB_lEEESI_SJ_NS4_8TiledMMAINS4_8MMA_AtomIJNS4_4SM904GMMA30MMA_64x64x32_F32E5M2E5M2_SS_TNILNSN_7ScaleInE1ELSP_1EEEEEENS4_6LayoutISC_NS5_IJNSA_ILi0EEEST_ST_EEEEENS5_IJNS4_10UnderscoreESW_SW_EEEEENS4_13SM90_TMA_LOADENS4_14ComposedLayoutINS4_7SwizzleILi3ELi4ELi3EEENS4_18smem_ptr_flag_bitsILi8EEENSS_INS5_IJNSA_ILi8EEESG_EEENS5_IJSG_SB_EEEEEEEvNS4_8identityESZ_S19_vS1A_EENS_8epilogue10collective6detail29Sm90TmaWarpSpecializedAdapterINS1D_15DefaultEpilogueISI_SJ_SJ_NS1C_6thread17LinearCombinationISI_Li1EffLNS1H_9ScaleType4KindE0ELNS_15FloatRoundStyleE2ESI_EENS1_15EpilogueDefaultEEEEEvvEEEEvNT_6ParamsE --------------------------
	.section	.nv.info._ZN7cutlass13device_kernelINS_4gemm6kernel13GemmUniversalIN4cute5tupleIJiiiiEEENS1_10collective13CollectiveMmaINS1_37MainloopSm90TmaGmmaWarpSpecializedFP8ILi3ENS5_IJNS4_1CILi1EEESB_SB_EEENS1_32KernelTmaWarpSpecializedPingpongEEENS5_IJNSA_ILi64EEESF_NSA_ILi128EEEEEENS_12float_e5m2_tENS5_IJlSB_lEEESI_SJ_NS4_8TiledMMAINS4_8MMA_AtomIJNS4_4SM904GMMA30MMA_64x64x32_F32E5M2E5M2_SS_TNILNSN_7ScaleInE1ELSP_1EEEEEENS4_6LayoutISC_NS5_IJNSA_ILi0EEEST_ST_EEEEENS5_IJNS4_10UnderscoreESW_SW_EEEEENS4_13SM90_TMA_LOADENS4_14ComposedLayoutINS4_7SwizzleILi3ELi4ELi3EEENS4_18smem_ptr_flag_bitsILi8EEENSS_INS5_IJNSA_ILi8EEESG_EEENS5_IJSG_SB_EEEEEEEvNS4_8identityESZ_S19_vS1A_EENS_8epilogue10collective6detail29Sm90TmaWarpSpecializedAdapterINS1D_15DefaultEpilogueISI_SJ_SJ_NS1C_6thread17LinearCombinationISI_Li1EffLNS1H_9ScaleType4KindE0ELNS_15FloatRoundStyleE2ESI_EENS1_15EpilogueDefaultEEEEEvvEEEEvNT_6ParamsE,"",@"SHT_CUDA_INFO"
	.sectionflags	@""
	.align	4


	//----- nvinfo : EIATTR_CUDA_API_VERSION
	.align		4
        /*0000*/ 	.byte	0x04, 0x37
        /*0002*/ 	.short	(.L_18 - .L_17)
.L_17:
        /*0004*/ 	.word	0x00000082


	//----- nvinfo : EIATTR_KPARAM_INFO
	.align		4
.L_18:
        /*0008*/ 	.byte	0x04, 0x17
        /*000a*/ 	.short	(.L_20 - .L_19)
.L_19:
        /*000c*/ 	.word	0x00000000
        /*0010*/ 	.short	0x0000
        /*0012*/ 	.short	0x0070
        /*0014*/ 	.byte	0x00, 0xf0, 0x01, 0x10


	//----- nvinfo : EIATTR_SPARSE_MMA_MASK
	.align		4
.L_20:
        /*0018*/ 	.byte	0x03, 0x50
        /*001a*/ 	.short	0x0000


	//----- nvinfo : EIATTR_MAXREG_COUNT
	.align		4
        /*001c*/ 	.byte	0x03, 0x1b
        /*001e*/ 	.short	0x00a8


	//----- nvinfo : EIATTR_NUM_BARRIERS
	.align		4
        /*0020*/ 	.byte	0x02, 0x4c
        /*0022*/ 	.byte	0x01
	.zero		1


	//----- nvinfo : EIATTR_MERCURY_ISA_VERSION
	.align		4
        /*0024*/ 	.byte	0x03, 0x5f
        /*0026*/ 	.short	0x0101


	//----- nvinfo : EIATTR_INT_WARP_WIDE_INSTR_OFFSETS
	.align		4
        /*0028*/ 	.byte	0x04, 0x31
        /*002a*/ 	.short	(.L_22 - .L_21)


	//   ....[0]....
.L_21:
        /*002c*/ 	.word	0x00000400


	//   ....[1]....
        /*0030*/ 	.word	0x00000420


	//   ....[2]....
        /*0034*/ 	.word	0x000004a0


	//   ....[3]....
        /*0038*/ 	.word	0x000004b0


	//   ....[4]....
        /*003c*/ 	.word	0x000004c0


	//   ....[5]....
        /*0040*/ 	.word	0x000004e0


	//   ....[6]....
        /*0044*/ 	.word	0x00000560


	//   ....[7]....
        /*0048*/ 	.word	0x00000580


	//----- nvinfo : EIATTR_COOP_GROUP_MASK_REGIDS
	.align		4
.L_22:
        /*004c*/ 	.byte	0x04, 0x29
        /*004e*/ 	.short	(.L_24 - .L_23)


	//   ....[0]....
.L_23:
        /*0050*/ 	.word	0xffffffff


	//   ....[1]....
        /*0054*/ 	.word	0xffffffff


	//   ....[2]....
        /*0058*/ 	.word	0xffffffff


	//   ....[3]....
        /*005c*/ 	.word	0xffffffff


	//   ....[4]....
        /*0060*/ 	.word	0xffffffff


	//   ....[5]....
        /*0064*/ 	.word	0xffffffff


	//----- nvinfo : EIATTR_COOP_GROUP_INSTR_OFFSETS
	.align		4
.L_24:
        /*0068*/ 	.byte	0x04, 0x28
        /*006a*/ 	.short	(.L_26 - .L_25)


	//   ....[0]....
.L_25:
        /*006c*/ 	.word	0x00000060


	//   ....[1]....
        /*0070*/ 	.word	0x00000070


	//   ....[2]....
        /*0074*/ 	.word	0x00000130


	//   ....[3]....
        /*0078*/ 	.word	0x000002a0


	//   ....[4]....
        /*007c*/ 	.word	0x000002e0


	//   ....[5]....
        /*0080*/ 	.word	0x00000320


	//----- nvinfo : EIATTR_REG_RECONFIG
	.align		4
.L_26:
        /*0084*/ 	.byte	0x01, 0x54
	.zero		2


	//----- nvinfo : EIATTR_MBARRIER_INSTR_OFFSETS
	.align		4
        /*0088*/ 	.byte	0x04, 0x39
        /*008a*/ 	.short	(.L_28 - .L_27)


	//   ....[0]....
.L_27:
        /*008c*/ 	.word	0x00000230
        /*0090*/ 	.word	0x000000ff
        /*0094*/ 	.word	0x00000000
        /*0098*/ 	.short	0x0100
        /*009a*/ 	.byte	0x08
	.zero		1


	//   ....[1]....
        /*009c*/ 	.word	0x00000240
        /*00a0*/ 	.word	0x000000ff
        /*00a4*/ 	.word	0x00000018
        /*00a8*/ 	.short	0x0100
        /*00aa*/ 	.byte	0x08
	.zero		1


	//   ....[2]....
        /*00ac*/ 	.word	0x00000250
        /*00b0*/ 	.word	0x000000ff
        /*00b4*/ 	.word	0x00000008
        /*00b8*/ 	.short	0x0100
        /*00ba*/ 	.byte	0x08
	.zero		1


	//   ....[3]....
        /*00bc*/ 	.word	0x00000260
        /*00c0*/ 	.word	0x000000ff
        /*00c4*/ 	.word	0x00000020
        /*00c8*/ 	.short	0x0100
        /*00ca*/ 	.byte	0x08
	.zero		1


	//   ....[4]....
        /*00cc*/ 	.word	0x00000270
        /*00d0*/ 	.word	0x000000ff
        /*00d4*/ 	.word	0x00000010
        /*00d8*/ 	.short	0x0100
        /*00da*/ 	.byte	0x08
	.zero		1


	//   ....[5]....
        /*00dc*/ 	.word	0x00000280
        /*00e0*/ 	.word	0x000000ff
        /*00e4*/ 	.word	0x00000028
        /*00e8*/ 	.short	0x0100
        /*00ea*/ 	.byte	0x08
	.zero		1


	//   ....[6]....
        /*00ec*/ 	.word	0x000005b0
        /*00f0*/ 	.word	0x000000ff
        /*00f4*/ 	.word	0x00000060
        /*00f8*/ 	.short	0x0100
        /*00fa*/ 	.byte	0x08
	.zero		1


	//   ....[7]....
        /*00fc*/ 	.word	0x00000600
        /*0100*/ 	.word	0x000000ff
        /*0104*/ 	.word	0x00000068
        /*0108*/ 	.short	0x0100
        /*010a*/ 	.byte	0x08
	.zero		1


	//   ....[8]....
        /*010c*/ 	.word	0x00000620
        /*0110*/ 	.word	0x000000ff
        /*0114*/ 	.word	0x00000040
        /*0118*/ 	.short	0x0100
        /*011a*/ 	.byte	0x09
	.zero		1


	//   ....[9]....
        /*011c*/ 	.word	0x00000630
        /*0120*/ 	.word	0x000000ff
        /*0124*/ 	.word	0x00000048
        /*0128*/ 	.short	0x0100
        /*012a*/ 	.byte	0x09
	.zero		1


	//   ....[10]....
        /*012c*/ 	.word	0x00000640
        /*0130*/ 	.word	0x000000ff
        /*0134*/ 	.word	0x00000050
        /*0138*/ 	.short	0x0100
        /*013a*/ 	.byte	0x09
	.zero		1


	//   ....[11]....
        /*013c*/ 	.word	0x00000650
        /*0140*/ 	.word	0x000000ff
        /*0144*/ 	.word	0x00000058
        /*0148*/ 	.short	0x0100
        /*014a*/ 	.byte	0x09
	.zero		1


	//   ....[12]....
        /*014c*/ 	.word	0x00001480
        /*0150*/ 	.word	0x000000ff
        /*0154*/ 	.word	0xfffffff8
        /*0158*/ 	.short	0x010a
        /*015a*/ 	.byte	0x0b
	.zero		1


	//   ....[13]....
        /*015c*/ 	.word	0x00001750
        /*0160*/ 	.word	0x000000ff
        /*0164*/ 	.word	0x00000000
        /*0168*/ 	.short	0x010a
        /*016a*/ 	.byte	0x06
	.zero		1


	//   ....[14]....
        /*016c*/ 	.word	0x00001790
        /*0170*/ 	.word	0x000000ff
        /*0174*/ 	.word	0x00000000
        /*0178*/ 	.short	0x010a
        /*017a*/ 	.byte	0x06
	.zero		1


	//   ....[15]....
        /*017c*/ 	.word	0x00001dc0
        /*0180*/ 	.word	0x000000ff
        /*0184*/ 	.word	0x00000000
        /*0188*/ 	.short	0x010a
        /*018a*/ 	.byte	0x10
	.zero		1


	//   ....[16]....
        /*018c*/ 	.word	0x00001e00
        /*0190*/ 	.word	0x000000ff
        /*0194*/ 	.word	0x00000000
        /*0198*/ 	.short	0x010a
        /*019a*/ 	.byte	0x10
	.zero		1


	//   ....[17]....
        /*019c*/ 	.word	0x000022a0
        /*01a0*/ 	.word	0x000000ff
        /*01a4*/ 	.word	0x00000000
        /*01a8*/ 	.short	0x0101
        /*01aa*/ 	.byte	0x08
	.zero		1


	//   ....[18]....
        /*01ac*/ 	.word	0x00002610
        /*01b0*/ 	.word	0x0000000f
        /*01b4*/ 	.word	0x00000000
        /*01b8*/ 	.short	0x0101
        /*01ba*/ 	.byte	0x17
	.zero		1


	//   ....[19]....
        /*01bc*/ 	.word	0x000026f0
        /*01c0*/ 	.word	0x000000ff
        /*01c4*/ 	.word	0x00000000
        /*01c8*/ 	.short	0x0101
        /*01ca*/ 	.byte	0x08
	.zero		1


	//   ....[20]....
        /*01cc*/ 	.word	0x000027a0
        /*01d0*/ 	.word	0x000000ff
        /*01d4*/ 	.word	0x00000008
        /*01d8*/ 	.short	0x010a
        /*01da*/ 	.byte	0x0b
	.zero		1


	//   ....[21]....
        /*01dc*/ 	.word	0x00005000
        /*01e0*/ 	.word	0x00000004
        /*01e4*/ 	.word	0x00000000
        /*01e8*/ 	.short	0x0101
        /*01ea*/ 	.byte	0x17
	.zero		1


	//   ....[22]....
        /*01ec*/ 	.word	0x000058e0
        /*01f0*/ 	.word	0x00000013
        /*01f4*/ 	.word	0x00000018
        /*01f8*/ 	.short	0x010a
        /*01fa*/ 	.byte	0x3f
	.zero		1


	//   ....[23]....
        /*01fc*/ 	.word	0x00005c30
        /*0200*/ 	.word	0x0000000a
        /*0204*/ 	.word	0x00000068
        /*0208*/ 	.short	0x0101
        /*020a*/ 	.byte	0x3f
	.zero		1


	//   ....[24]....
        /*020c*/ 	.word	0x00006390
        /*0210*/ 	.word	0x00000007
        /*0214*/ 	.word	0x00000000
        /*0218*/ 	.short	0x010a
        /*021a*/ 	.byte	0x3f
	.zero		1


	//   ....[25]....
        /*021c*/ 	.word	0x00006410
        /*0220*/ 	.word	0x00000006
        /*0224*/ 	.word	0x00000000
        /*0228*/ 	.short	0x010a
        /*022a*/ 	.byte	0x3f
	.zero		1


	//   ....[26]....
        /*022c*/ 	.word	0x000064a0
        /*0230*/ 	.word	0x00000003
        /*0234*/ 	.word	0x00000000
        /*0238*/ 	.short	0x010a
        /*023a*/ 	.byte	0x3f
	.zero		1


	//   ....[27]....
        /*023c*/ 	.word	0x00006510
        /*0240*/ 	.word	0x0000000f
        /*0244*/ 	.word	0xfffffff8
        /*0248*/ 	.short	0x010a
        /*024a*/ 	.byte	0x3f
	.zero		1


	//   ....[28]....
        /*024c*/ 	.word	0x00006570
        /*0250*/ 	.word	0x0000000f
        /*0254*/ 	.word	0x00000000
        /*0258*/ 	.short	0x010a
        /*025a*/ 	.byte	0x3f
	.zero		1


	//   ....[29]....
        /*025c*/ 	.word	0x000065d0
        /*0260*/ 	.word	0x00000010
        /*0264*/ 	.word	0x00000000
        /*0268*/ 	.short	0x010a
        /*026a*/ 	.byte	0x3f
	.zero		1


	//   ....[30]....
        /*026c*/ 	.word	0x00006630
        /*0270*/ 	.word	0x0000000f
        /*0274*/ 	.word	0x00000008
        /*0278*/ 	.short	0x010a
        /*027a*/ 	.byte	0x3f
	.zero		1


	//   ....[31]....
        /*027c*/ 	.word	0x00006700
        /*0280*/ 	.word	0x00000013
        /*0284*/ 	.word	0x00000018
        /*0288*/ 	.short	0x010a
        /*028a*/ 	.byte	0x3f
	.zero		1


	//   ....[32]....
        /*028c*/ 	.word	0x000067e0
        /*0290*/ 	.word	0x00000007
        /*0294*/ 	.word	0x00000000
        /*0298*/ 	.short	0x010a
        /*029a*/ 	.byte	0x3f
	.zero		1


	//   ....[33]....
        /*029c*/ 	.word	0x00006830
        /*02a0*/ 	.word	0x00000006
        /*02a4*/ 	.word	0x00000000
        /*02a8*/ 	.short	0x010a
        /*02aa*/ 	.byte	0x3f
	.zero		1


	//----- nvinfo : EIATTR_NUM_MBARRIERS
	.align		4
.L_28:
        /*02ac*/ 	.byte	0x03, 0x38
        /*02ae*/ 	.short	0x000c


	//----- nvinfo : EIATTR_EXIT_INSTR_OFFSETS
	.align		4
        /*02b0*/ 	.byte	0x04, 0x1c
        /*02b2*/ 	.short	(.L_30 - .L_29)


	//   ....[0]....
.L_29:
        /*02b4*/ 	.word	0x00001130


	//   ....[1]....
        /*02b8*/ 	.word	0x00001190


	//   ....[2]....
        /*02bc*/ 	.word	0x00005610


	//   ....[3]....
        /*02c0*/ 	.word	0x00005640


	//   ....[4]....
        /*02c4*/ 	.word	0x000064f0


	//----- nvinfo : EIATTR_MAX_THREADS
	.align		4
.L_30:
        /*02c8*/ 	.byte	0x04, 0x05
        /*02ca*/ 	.short	(.L_32 - .L_31)
.L_31:
        /*02cc*/ 	.word	0x00000180
        /*02d0*/ 	.word	0x00000001
        /*02d4*/ 	.word	0x00000001


	//----- nvinfo : EIATTR_CRS_STACK_SIZE
	.align		4
.L_32:
        /*02d8*/ 	.byte	0x04, 0x1e
        /*02da*/ 	.short	(.L_34 - .L_33)
.L_33:
        /*02dc*/ 	.word	0x00000000


	//----- nvinfo : EIATTR_CBANK_PARAM_SIZE
	.align		4
.L_34:
        /*02e0*/ 	.byte	0x03, 0x19
        /*02e2*/ 	.short	0x0470


	//----- nvinfo : EIATTR_PARAM_CBANK
	.align		4
        /*02e4*/ 	.byte	0x04, 0x0a
        /*02e6*/ 	.short	(.L_36 - .L_35)
	.align		4
.L_35:
        /*02e8*/ 	.word	index@(.nv.constant0._ZN7cutlass13device_kernelINS_4gemm6kernel13GemmUniversalIN4cute5tupleIJiiiiEEENS1_10collective13CollectiveMmaINS1_37MainloopSm90TmaGmmaWarpSpecializedFP8ILi3ENS5_IJNS4_1CILi1EEESB_SB_EEENS1_32KernelTmaWarpSpecializedPingpongEEENS5_IJNSA_ILi64EEESF_NSA_ILi128EEEEEENS_12float_e5m2_tENS5_IJlSB_lEEESI_SJ_NS4_8TiledMMAINS4_8MMA_AtomIJNS4_4SM904GMMA30MMA_64x64x32_F32E5M2E5M2_SS_TNILNSN_7ScaleInE1ELSP_1EEEEEENS4_6LayoutISC_NS5_IJNSA_ILi0EEEST_ST_EEEEENS5_IJNS4_10UnderscoreESW_SW_EEEEENS4_13SM90_TMA_LOADENS4_14ComposedLayoutINS4_7SwizzleILi3ELi4ELi3EEENS4_18smem_ptr_flag_bitsILi8EEENSS_INS5_IJNSA_ILi8EEESG_EEENS5_IJSG_SB_EEEEEEEvNS4_8identityESZ_S19_vS1A_EENS_8epilogue10collective6detail29Sm90TmaWarpSpecializedAdapterINS1D_15DefaultEpilogueISI_SJ_SJ_NS1C_6thread17LinearCombinationISI_Li1EffLNS1H_9ScaleType4KindE0ELNS_15FloatRoundStyleE2ESI_EENS1_15EpilogueDefaultEEEEEvvEEEEvNT_6ParamsE)
        /*02ec*/ 	.short	0x0210
        /*02ee*/ 	.short	0x0470


	//----- nvinfo : EIATTR_SW_WAR
	.align		4
.L_36:
        /*02f0*/ 	.byte	0x04, 0x36
        /*02f2*/ 	.short	(.L_38 - .L_37)
.L_37:
        /*02f4*/ 	.word	0x00000008
.L_38:


//--------------------- .nv.callgraph             --------------------------
	.section	.nv.callgraph,"",@"SHT_CUDA_CALLGRAPH"
	.align	4
	.sectionentsize	8
	.align		4
        /*0000*/ 	.word	0x00000000
	.align		4
        /*0004*/ 	.word	0xffffffff
	.align		4
        /*0008*/ 	.word	0x00000000
	.align		4
        /*000c*/ 	.word	0xfffffffe
	.align		4
        /*0010*/ 	.word	0x00000000
	.align		4
        /*0014*/ 	.word	0xfffffffd
	.align		4
        /*0018*/ 	.word	0x00000000
	.align		4
        /*001c*/ 	.word	0xfffffffc


//--------------------- .nv.constant4             --------------------------
	.section	.nv.constant4,"a",@progbits
	.align	8
	.align		8
.nv.constant4:
        /*0000*/ 	.dword	_ZN39_INTERNAL_2c42d11d_4_k_cu_a6d20431_43854cuda3std3__45__cpo5beginE
	.align		8
        /*0008*/ 	.dword	_ZN39_INTERNAL_2c42d11d_4_k_cu_a6d20431_43854cuda3std3__45__cpo3endE
	.align		8
        /*0010*/ 	.dword	_ZN39_INTERNAL_2c42d11d_4_k_cu_a6d20431_43854cuda3std3__45__cpo6cbeginE
	.align		8
        /*0018*/ 	.dword	_ZN39_INTERNAL_2c42d11d_4_k_cu_a6d20431_43854cuda3std3__45__cpo4cendE
	.align		8
        /*0020*/ 	.dword	_ZN39_INTERNAL_2c42d11d_4_k_cu_a6d20431_43854cuda3std3__441_GLOBAL__N__2c42d11d_4_k_cu_a6d20431_43856ignoreE
	.align		8
        /*0028*/ 	.dword	_ZN39_INTERNAL_2c42d11d_4_k_cu_a6d20431_43854cuda3std3__419piecewise_constructE
	.align		8
        /*0030*/ 	.dword	_ZN39_INTERNAL_2c42d11d_4_k_cu_a6d20431_43854cuda3std3__48in_placeE
	.align		8
        /*0038*/ 	.dword	_ZN39_INTERNAL_2c42d11d_4_k_cu_a6d20431_43854cuda3std6ranges3__45__cpo4swapE
	.align		8
        /*0040*/ 	.dword	_ZN39_INTERNAL_2c42d11d_4_k_cu_a6d20431_43854cuda3std6ranges3__45__cpo9iter_moveE
	.align		8
        /*0048*/ 	.dword	_ZN39_INTERNAL_2c42d11d_4_k_cu_a6d20431_43854cute7productE
	.align		8
        /*0050*/ 	.dword	_ZN39_INTERNAL_2c42d11d_4_k_cu_a6d20431_43854cute1_E


//--------------------- .text._ZN7cutlass13device_kernelINS_4gemm6kernel13GemmUniversalIN4cute5tupleIJiiiiEEENS1_10collective13CollectiveMmaINS1_37MainloopSm90TmaGmmaWarpSpecializedFP8ILi3ENS5_IJNS4_1CILi1EEESB_SB_EEENS1_32KernelTmaWarpSpecializedPingpongEEENS5_IJNSA_ILi64EEESF_NSA_ILi128EEEEEENS_12float_e5m2_tENS5_IJlSB_lEEESI_SJ_NS4_8TiledMMAINS4_8MMA_AtomIJNS4_4SM904GMMA30MMA_64x64x32_F32E5M2E5M2_SS_TNILNSN_7ScaleInE1ELSP_1EEEEEENS4_6LayoutISC_NS5_IJNSA_ILi0EEEST_ST_EEEEENS5_IJNS4_10UnderscoreESW_SW_EEEEENS4_13SM90_TMA_LOADENS4_14ComposedLayoutINS4_7SwizzleILi3ELi4ELi3EEENS4_18smem_ptr_flag_bitsILi8EEENSS_INS5_IJNSA_ILi8EEESG_EEENS5_IJSG_SB_EEEEEEEvNS4_8identityESZ_S19_vS1A_EENS_8epilogue10collective6detail29Sm90TmaWarpSpecializedAdapterINS1D_15DefaultEpilogueISI_SJ_SJ_NS1C_6thread17LinearCombinationISI_Li1EffLNS1H_9ScaleType4KindE0ELNS_15FloatRoundStyleE2ESI_EENS1_15EpilogueDefaultEEEEEvvEEEEvNT_6ParamsE --------------------------
	.section	.text._ZN7cutlass13device_kernelINS_4gemm6kernel13GemmUniversalIN4cute5tupleIJiiiiEEENS1_10collective13CollectiveMmaINS1_37MainloopSm90TmaGmmaWarpSpecializedFP8ILi3ENS5_IJNS4_1CILi1EEESB_SB_EEENS1_32KernelTmaWarpSpecializedPingpongEEENS5_IJNSA_ILi64EEESF_NSA_ILi128EEEEEENS_12float_e5m2_tENS5_IJlSB_lEEESI_SJ_NS4_8TiledMMAINS4_8MMA_AtomIJNS4_4SM904GMMA30MMA_64x64x32_F32E5M2E5M2_SS_TNILNSN_7ScaleInE1ELSP_1EEEEEENS4_6LayoutISC_NS5_IJNSA_ILi0EEEST_ST_EEEEENS5_IJNS4_10UnderscoreESW_SW_EEEEENS4_13SM90_TMA_LOADENS4_14ComposedLayoutINS4_7SwizzleILi3ELi4ELi3EEENS4_18smem_ptr_flag_bitsILi8EEENSS_INS5_IJNSA_ILi8EEESG_EEENS5_IJSG_SB_EEEEEEEvNS4_8identityESZ_S19_vS1A_EENS_8epilogue10collective6detail29Sm90TmaWarpSpecializedAdapterINS1D_15DefaultEpilogueISI_SJ_SJ_NS1C_6thread17LinearCombinationISI_Li1EffLNS1H_9ScaleType4KindE0ELNS_15FloatRoundStyleE2ESI_EENS1_15EpilogueDefaultEEEEEvvEEEEvNT_6ParamsE,"ax",@progbits
	.align	128
.text._ZN7cutlass13device_kernelINS_4gemm6kernel13GemmUniversalIN4cute5tupleIJiiiiEEENS1_10collective13CollectiveMmaINS1_37MainloopSm90TmaGmmaWarpSpecializedFP8ILi3ENS5_IJNS4_1CILi1EEESB_SB_EEENS1_32KernelTmaWarpSpecializedPingpongEEENS5_IJNSA_ILi64EEESF_NSA_ILi128EEEEEENS_12float_e5m2_tENS5_IJlSB_lEEESI_SJ_NS4_8TiledMMAINS4_8MMA_AtomIJNS4_4SM904GMMA30MMA_64x64x32_F32E5M2E5M2_SS_TNILNSN_7ScaleInE1ELSP_1EEEEEENS4_6LayoutISC_NS5_IJNSA_ILi0EEEST_ST_EEEEENS5_IJNS4_10UnderscoreESW_SW_EEEEENS4_13SM90_TMA_LOADENS4_14ComposedLayoutINS4_7SwizzleILi3ELi4ELi3EEENS4_18smem_ptr_flag_bitsILi8EEENSS_INS5_IJNSA_ILi8EEESG_EEENS5_IJSG_SB_EEEEEEEvNS4_8identityESZ_S19_vS1A_EENS_8epilogue10collective6detail29Sm90TmaWarpSpecializedAdapterINS1D_15DefaultEpilogueISI_SJ_SJ_NS1C_6thread17LinearCombinationISI_Li1EffLNS1H_9ScaleType4KindE0ELNS_15FloatRoundStyleE2ESI_EENS1_15EpilogueDefaultEEEEEvvEEEEvNT_6ParamsE:
        .type           _ZN7cutlass13device_kernelINS_4gemm6kernel13GemmUniversalIN4cute5tupleIJiiiiEEENS1_10collective13CollectiveMmaINS1_37MainloopSm90TmaGmmaWarpSpecializedFP8ILi3ENS5_IJNS4_1CILi1EEESB_SB_EEENS1_32KernelTmaWarpSpecializedPingpongEEENS5_IJNSA_ILi64EEESF_NSA_ILi128EEEEEENS_12float_e5m2_tENS5_IJlSB_lEEESI_SJ_NS4_8TiledMMAINS4_8MMA_AtomIJNS4_4SM904GMMA30MMA_64x64x32_F32E5M2E5M2_SS_TNILNSN_7ScaleInE1ELSP_1EEEEEENS4_6LayoutISC_NS5_IJNSA_ILi0EEEST_ST_EEEEENS5_IJNS4_10UnderscoreESW_SW_EEEEENS4_13SM90_TMA_LOADENS4_14ComposedLayoutINS4_7SwizzleILi3ELi4ELi3EEENS4_18smem_ptr_flag_bitsILi8EEENSS_INS5_IJNSA_ILi8EEESG_EEENS5_IJSG_SB_EEEEEEEvNS4_8identityESZ_S19_vS1A_EENS_8epilogue10collective6detail29Sm90TmaWarpSpecializedAdapterINS1D_15DefaultEpilogueISI_SJ_SJ_NS1C_6thread17LinearCombinationISI_Li1EffLNS1H_9ScaleType4KindE0ELNS_15FloatRoundStyleE2ESI_EENS1_15EpilogueDefaultEEEEEvvEEEEvNT_6ParamsE,@function
        .size           _ZN7cutlass13device_kernelINS_4gemm6kernel13GemmUniversalIN4cute5tupleIJiiiiEEENS1_10collective13CollectiveMmaINS1_37MainloopSm90TmaGmmaWarpSpecializedFP8ILi3ENS5_IJNS4_1CILi1EEESB_SB_EEENS1_32KernelTmaWarpSpecializedPingpongEEENS5_IJNSA_ILi64EEESF_NSA_ILi128EEEEEENS_12float_e5m2_tENS5_IJlSB_lEEESI_SJ_NS4_8TiledMMAINS4_8MMA_AtomIJNS4_4SM904GMMA30MMA_64x64x32_F32E5M2E5M2_SS_TNILNSN_7ScaleInE1ELSP_1EEEEEENS4_6LayoutISC_NS5_IJNSA_ILi0EEEST_ST_EEEEENS5_IJNS4_10UnderscoreESW_SW_EEEEENS4_13SM90_TMA_LOADENS4_14ComposedLayoutINS4_7SwizzleILi3ELi4ELi3EEENS4_18smem_ptr_flag_bitsILi8EEENSS_INS5_IJNSA_ILi8EEESG_EEENS5_IJSG_SB_EEEEEEEvNS4_8identityESZ_S19_vS1A_EENS_8epilogue10collective6detail29Sm90TmaWarpSpecializedAdapterINS1D_15DefaultEpilogueISI_SJ_SJ_NS1C_6thread17LinearCombinationISI_Li1EffLNS1H_9ScaleType4KindE0ELNS_15FloatRoundStyleE2ESI_EENS1_15EpilogueDefaultEEEEEvvEEEEvNT_6ParamsE,(.L_x_138 - _ZN7cutlass13device_kernelINS_4gemm6kernel13GemmUniversalIN4cute5tupleIJiiiiEEENS1_10collective13CollectiveMmaINS1_37MainloopSm90TmaGmmaWarpSpecializedFP8ILi3ENS5_IJNS4_1CILi1EEESB_SB_EEENS1_32KernelTmaWarpSpecializedPingpongEEENS5_IJNSA_ILi64EEESF_NSA_ILi128EEEEEENS_12float_e5m2_tENS5_IJlSB_lEEESI_SJ_NS4_8TiledMMAINS4_8MMA_AtomIJNS4_4SM904GMMA30MMA_64x64x32_F32E5M2E5M2_SS_TNILNSN_7ScaleInE1ELSP_1EEEEEENS4_6LayoutISC_NS5_IJNSA_ILi0EEEST_ST_EEEEENS5_IJNS4_10UnderscoreESW_SW_EEEEENS4_13SM90_TMA_LOADENS4_14ComposedLayoutINS4_7SwizzleILi3ELi4ELi3EEENS4_18smem_ptr_flag_bitsILi8EEENSS_INS5_IJNSA_ILi8EEESG_EEENS5_IJSG_SB_EEEEEEEvNS4_8identityESZ_S19_vS1A_EENS_8epilogue10collective6detail29Sm90TmaWarpSpecializedAdapterINS1D_15DefaultEpilogueISI_SJ_SJ_NS1C_6thread17LinearCombinationISI_Li1EffLNS1H_9ScaleType4KindE0ELNS_15FloatRoundStyleE2ESI_EENS1_15EpilogueDefaultEEEEEvvEEEEvNT_6ParamsE)
        .other          _ZN7cutlass13device_kernelINS_4gemm6kernel13GemmUniversalIN4cute5tupleIJiiiiEEENS1_10collective13CollectiveMmaINS1_37MainloopSm90TmaGmmaWarpSpecializedFP8ILi3ENS5_IJNS4_1CILi1EEESB_SB_EEENS1_32KernelTmaWarpSpecializedPingpongEEENS5_IJNSA_ILi64EEESF_NSA_ILi128EEEEEENS_12float_e5m2_tENS5_IJlSB_lEEESI_SJ_NS4_8TiledMMAINS4_8MMA_AtomIJNS4_4SM904GMMA30MMA_64x64x32_F32E5M2E5M2_SS_TNILNSN_7ScaleInE1ELSP_1EEEEEENS4_6LayoutISC_NS5_IJNSA_ILi0EEEST_ST_EEEEENS5_IJNS4_10UnderscoreESW_SW_EEEEENS4_13SM90_TMA_LOADENS4_14ComposedLayoutINS4_7SwizzleILi3ELi4ELi3EEENS4_18smem_ptr_flag_bitsILi8EEENSS_INS5_IJNSA_ILi8EEESG_EEENS5_IJSG_SB_EEEEEEEvNS4_8identityESZ_S19_vS1A_EENS_8epilogue10collective6detail29Sm90TmaWarpSpecializedAdapterINS1D_15DefaultEpilogueISI_SJ_SJ_NS1C_6thread17LinearCombinationISI_Li1EffLNS1H_9ScaleType4KindE0ELNS_15FloatRoundStyleE2ESI_EENS1_15EpilogueDefaultEEEEEvvEEEEvNT_6ParamsE,@"STO_CUDA_ENTRY STV_DEFAULT"
_ZN7cutlass13device_kernelINS_4gemm6kernel13GemmUniversalIN4cute5tupleIJiiiiEEENS1_10collective13CollectiveMmaINS1_37MainloopSm90TmaGmmaWarpSpecializedFP8ILi3ENS5_IJNS4_1CILi1EEESB_SB_EEENS1_32KernelTmaWarpSpecializedPingpongEEENS5_IJNSA_ILi64EEESF_NSA_ILi128EEEEEENS_12float_e5m2_tENS5_IJlSB_lEEESI_SJ_NS4_8TiledMMAINS4_8MMA_AtomIJNS4_4SM904GMMA30MMA_64x64x32_F32E5M2E5M2_SS_TNILNSN_7ScaleInE1ELSP_1EEEEEENS4_6LayoutISC_NS5_IJNSA_ILi0EEEST_ST_EEEEENS5_IJNS4_10UnderscoreESW_SW_EEEEENS4_13SM90_TMA_LOADENS4_14ComposedLayoutINS4_7SwizzleILi3ELi4ELi3EEENS4_18smem_ptr_flag_bitsILi8EEENSS_INS5_IJNSA_ILi8EEESG_EEENS5_IJSG_SB_EEEEEEEvNS4_8identityESZ_S19_vS1A_EENS_8epilogue10collective6detail29Sm90TmaWarpSpecializedAdapterINS1D_15DefaultEpilogueISI_SJ_SJ_NS1C_6thread17LinearCombinationISI_Li1EffLNS1H_9ScaleType4KindE0ELNS_15FloatRoundStyleE2ESI_EENS1_15EpilogueDefaultEEEEEvvEEEEvNT_6ParamsE:
[----:B------:R-:W-:Y:S01]  /*0000*/  LDC R1, c[0x0][0x28] ;  /* 0x00000a00ff017b82 */ /* 0x000fe20000000800 */
[----:B------:R-:W0:Y:S01]  /*0010*/  S2R R11, SR_TID.X ;  /* 0x00000000000b7919 */ /* 0x000e220000002100 */
[----:B------:R-:W-:Y:S01]  /*0020*/  ELECT P0, URZ, PT ;  /* 0x00000000003f782f */ /* 0x000fe20003800000 */
[----:B------:R-:W-:Y:S01]  /*0030*/  BSSY B0, `(.L_x_0) ;  /* 0x000000f000007945 */ /* 0x000fe20003800000 */
[--C-:B0-----:R-:W-:Y:S02]  /*0040*/  SHF.R.U32.HI R0, RZ, 0x5, R11.reuse ;  /* 0x00000005ff007819 */ /* 0x101fe4000001160b */
[----:B------:R-:W-:-:S03]  /*0050*/  SHF.R.U32.HI R4, RZ, 0x7, R11 ;  /* 0x00000007ff047819 */ /* 0x000fc6000001160b */
[----:B------:R-:W0:Y:S04]  /*0060*/  SHFL.IDX PT, R2, R0, RZ, 0x1f ;  /* 0x00001fff00027589 */ /* 0x000e2800000e0000 */
[----:B------:R1:W2:Y:S01]  /*0070*/  SHFL.IDX PT, R5, R4, RZ, 0x1f ;  /* 0x00001fff04057589 */ /* 0x0002a200000e0000 */
[----:B0-----:R-:W-:-:S13]  /*0080*/  ISETP.NE.OR P0, PT, R2, RZ, !P0 ;  /* 0x000000ff0200720c */ /* 0x001fda0004705670 */
[----:B-12---:R-:W-:Y:S05]  /*0090*/  @P0 BRA `(.L_x_1) ;  /* 0x0000000000200947 */ /* 0x006fea0003800000 */
[----:B------:R-:W-:Y:S02]  /*00a0*/  ULDC.64 UR4, c[0x0][0x198] ;  /* 0x0000660000047ab9 */ /* 0x000fe40000000a00 */
[----:B------:R-:W-:Y:S02]  /*00b0*/  UIADD3 UR6, UP0, UR4, 0xf0, URZ ;  /* 0x000000f004067890 */ /* 0x000fe4000ff1e03f */
[----:B------:R-:W-:Y:S02]  /*00c0*/  UIADD3 UR4, UP1, UR4, 0x1f0, URZ ;  /* 0x000001f004047890 */ /* 0x000fe4000ff3e03f */
[----:B------:R-:W-:Y:S02]  /*00d0*/  UIADD3.X UR7, URZ, UR5, URZ, UP0, !UPT ;  /* 0x000000053f077290 */ /* 0x000fe400087fe43f */
[----:B------:R-:W-:-:S07]  /*00e0*/  UIADD3.X UR5, URZ, UR5, URZ, UP1, !UPT ;  /* 0x000000053f057290 */ /* 0x000fce0008ffe43f */
[----:B------:R0:W-:Y:S02]  /*00f0*/  UTMACCTL.PF [UR6] ;  /* 0x00000000060079b9 */ /* 0x0001e40008040000 */
[----:B------:R0:W-:Y:S02]  /*0100*/  UTMACCTL.PF [UR4] ;  /* 0x00000000040079b9 */ /* 0x0001e40008040000 */
[----:B0-----:R-:W-:Y:S01]  /*0110*/  NOP ;  /* 0x0000000000007918 */ /* 0x001fe20000000000 */
.L_x_1:
[----:B------:R-:W-:Y:S05]  /*0120*/  BSYNC B0 ;  /* 0x0000000000007941 */ /* 0x000fea0003800000 */
.L_x_0:
[----:B------:R-:W0:Y:S02]  /*0130*/  SHFL.IDX PT, R3, R0, RZ, 0x1f ;  /* 0x00001fff00037589 */ /* 0x000e2400000e0000 */
[----:B0-----:R-:W-:-:S13]  /*0140*/  ISETP.NE.AND P0, PT, R3, RZ, PT ;  /* 0x000000ff0300720c */ /* 0x001fda0003f05270 */
[----:B------:R-:W-:Y:S05]  /*0150*/  @P0 BRA `(.L_x_2) ;  /* 0x0000000000500947 */ /* 0x000fea0003800000 */
[----:B------:R-:W0:Y:S01]  /*0160*/  S2UR UR8, SR_CgaCtaId ;  /* 0x00000000000879c3 */ /* 0x000e220000008800 */
[----:B------:R-:W-:Y:S01]  /*0170*/  UMOV UR4, 0x400 ;  /* 0x0000040000047882 */ /* 0x000fe20000000000 */
[----:B------:R-:W-:Y:S01]  /*0180*/  UMOV UR5, 0x1 ;  /* 0x0000000100057882 */ /* 0x000fe20000000000 */
[----:B------:R-:W-:Y:S01]  /*0190*/  UMOV UR6, 0x80 ;  /* 0x0000008000067882 */ /* 0x000fe20000000000 */
[----:B------:R-:W-:Y:S01]  /*01a0*/  ELECT P0, URZ, PT ;  /* 0x00000000003f782f */ /* 0x000fe20003800000 */
[----:B------:R-:W-:-:S04]  /*01b0*/  UIADD3 UR6, -UR6, 0x100000, URZ ;  /* 0x0010000006067890 */ /* 0x000fc8000fffe13f */
[----:B------:R-:W-:Y:S02]  /*01c0*/  USHF.L.U32 UR7, UR6, 0xb, URZ ;  /* 0x0000000b06077899 */ /* 0x000fe4000800063f */
[----:B------:R-:W-:Y:S02]  /*01d0*/  USHF.L.U32 UR6, UR6, 0x1, URZ ;  /* 0x0000000106067899 */ /* 0x000fe4000800063f */
[----:B0-----:R-:W-:Y:S02]  /*01e0*/  ULEA UR8, UR8, UR4, 0x18 ;  /* 0x0000000408087291 */ /* 0x001fe4000f8ec03f */
[----:B------:R-:W-:-:S04]  /*01f0*/  UIADD3 UR4, -UR5, 0x100000, URZ ;  /* 0x0010000005047890 */ /* 0x000fc8000fffe13f */
[----:B------:R-:W-:Y:S02]  /*0200*/  USHF.L.U32 UR5, UR4, 0xb, URZ ;  /* 0x0000000b04057899 */ /* 0x000fe4000800063f */
[----:B------:R-:W-:Y:S01]  /*0210*/  USHF.L.U32 UR4, UR4, 0x1, URZ ;  /* 0x0000000104047899 */ /* 0x000fe2000800063f */
[----:B------:R-:W0:Y:S11]  /*0220*/  FENCE.VIEW.ASYNC.S ;  /* 0x00000000000073c6 */ /* 0x000e360000000000 */
[----:B0-----:R0:W1:Y:S01]  /*0230*/  SYNCS.EXCH.64 URZ, [UR8], UR4 ;  /* 0x00000004083f75b2 */ /* 0x0010620008000100 */
[----:B------:R0:W2:Y:S01]  /*0240*/  SYNCS.EXCH.64 URZ, [UR8+0x18], UR6 ;  /* 0x00001806083f75b2 */ /* 0x0000a20008000100 */
[----:B------:R0:W3:Y:S01]  /*0250*/  SYNCS.EXCH.64 URZ, [UR8+0x8], UR4 ;  /* 0x00000804083f75b2 */ /* 0x0000e20008000100 */
[----:B------:R0:W4:Y:S01]  /*0260*/  SYNCS.EXCH.64 URZ, [UR8+0x20], UR6 ;  /* 0x00002006083f75b2 */ /* 0x0001220008000100 */
[----:B------:R0:W0:Y:S01]  /*0270*/  SYNCS.EXCH.64 URZ, [UR8+0x10], UR4 ;  /* 0x00001004083f75b2 */ /* 0x0000220008000100 */
[----:B------:R0:W0:Y:S01]  /*0280*/  SYNCS.EXCH.64 URZ, [UR8+0x28], UR6 ;  /* 0x00002806083f75b2 */ /* 0x0000220008000100 */
[----:B------:R-:W-:Y:S01]  /*0290*/  NOP ;  /* 0x0000000000007918 */ /* 0x000fe20000000000 */
.L_x_2:
[----:B------:R-:W5:Y:S01]  /*02a0*/  SHFL.IDX PT, R6, R0, RZ, 0x1f ;  /* 0x00001fff00067589 */ /* 0x000f6200000e0000 */
[----:B------:R-:W-:Y:S01]  /*02b0*/  ELECT P0, URZ, PT ;  /* 0x00000000003f782f */ /* 0x000fe20003800000 */
[----:B------:R-:W-:Y:S01]  /*02c0*/  NOP ;  /* 0x0000000000007918 */ /* 0x000fe20000000000 */
[----:B------:R-:W-:Y:S01]  /*02d0*/  ELECT P1, URZ, PT ;  /* 0x00000000003f782f */ /* 0x000fe20003820000 */
[----:B------:R1:W2:Y:S01]  /*02e0*/  SHFL.IDX PT, R3, R0, RZ, 0x1f ;  /* 0x00001fff00037589 */ /* 0x0002a200000e0000 */
[----:B0-----:R-:W-:Y:S01]  /*02f0*/  UMOV UR4, 0x20 ;  /* 0x0000002000047882 */ /* 0x001fe20000000000 */
[----:B------:R-:W-:Y:S01]  /*0300*/  UMOV UR11, 0x80 ;  /* 0x00000080000b7882 */ /* 0x000fe20000000000 */
[----:B------:R-:W-:Y:S01]  /*0310*/  ULDC.64 UR12, c[0x0][0x598] ;  /* 0x00016600000c7ab9 */ /* 0x000fe20000000a00 */
[----:B------:R-:W0:Y:S01]  /*0320*/  SHFL.IDX PT, R4, R4, RZ, 0x1f ;  /* 0x00001fff04047589 */ /* 0x000e2200000e0000 */
[----:B------:R-:W-:Y:S01]  /*0330*/  NOP ;  /* 0x0000000000007918 */ /* 0x000fe20000000000 */
[----:B------:R-:W-:Y:S01]  /*0340*/  VIADD R33, R5, 0xffffffff ;  /* 0xffffffff05217836 */ /* 0x000fe20000000000 */
[----:B------:R-:W-:Y:S01]  /*0350*/  ULDC.64 UR20, c[0x0][0x208] ;  /* 0x0000820000147ab9 */ /* 0x000fe20000000a00 */
[----:B-1----:R-:W-:-:S02]  /*0360*/  SHF.R.S32.HI R0, RZ, 0x1f, R11 ;  /* 0x0000001fff007819 */ /* 0x002fc4000001140b */
[----:B------:R-:W-:Y:S02]  /*0370*/  ISETP.NE.AND P2, PT, R5, RZ, PT ;  /* 0x000000ff0500720c */ /* 0x000fe40003f45270 */
[----:B------:R-:W-:Y:S02]  /*0380*/  LEA.HI R0, R0, R11, RZ, 0x7 ;  /* 0x0000000b00007211 */ /* 0x000fe400078f38ff */
[----:B------:R-:W-:Y:S02]  /*0390*/  ISETP.GE.U32.AND P3, PT, R33, 0x2, PT ;  /* 0x000000022100780c */ /* 0x000fe40003f66070 */
[----:B------:R-:W-:Y:S02]  /*03a0*/  LOP3.LUT R0, R0, 0xffffff80, RZ, 0xc0, !PT ;  /* 0xffffff8000007812 */ /* 0x000fe400078ec0ff */
[----:B-----5:R-:W-:-:S03]  /*03b0*/  ISETP.NE.OR P0, PT, R6, RZ, !P0 ;  /* 0x000000ff0600720c */ /* 0x020fc60004705670 */
[----:B------:R-:W-:Y:S01]  /*03c0*/  IMAD.IADD R10, R11, 0x1, -R0 ;  /* 0x000000010b0a7824 */ /* 0x000fe200078e0a00 */
[----:B--2---:R-:W-:Y:S02]  /*03d0*/  ISETP.NE.OR P1, PT, R3, RZ, !P1 ;  /* 0x000000ff0300720c */ /* 0x004fe40004f25670 */
[----:B------:R-:W-:-:S04]  /*03e0*/  SHF.R.S32.HI R3, RZ, 0x1f, R2 ;  /* 0x0000001fff037819 */ /* 0x000fc80000011402 */
[----:B------:R-:W-:-:S03]  /*03f0*/  LEA.HI R3, R3, R2, RZ, 0x2 ;  /* 0x0000000203037211 */ /* 0x000fc600078f10ff */
[----:B------:R-:W-:Y:S01]  /*0400*/  VOTEU.ALL UP0, P0 ;  /* 0x00000000003f7886 */ /* 0x000fe20000000000 */
[----:B------:R-:W-:-:S03]  /*0410*/  LOP3.LUT R3, R3, 0xfffffffc, RZ, 0xc0, !PT ;  /* 0xfffffffc03037812 */ /* 0x000fc600078ec0ff */
[----:B------:R-:W-:Y:S01]  /*0420*/  VOTEU.ALL UP1, P1 ;  /* 0x00000000003f7886 */ /* 0x000fe20000820000 */
[----:B------:R-:W1:Y:S01]  /*0430*/  @!UP0 S2UR UR7, SR_CgaCtaId ;  /* 0x00000000000789c3 */ /* 0x000e620000008800 */
[----:B------:R-:W-:Y:S01]  /*0440*/  @!UP0 UMOV UR6, 0x400 ;  /* 0x0000040000068882 */ /* 0x000fe20000000000 */
[----:B------:R-:W-:-:S04]  /*0450*/  @!UP0 UIADD3 UR4, -UR4, 0x100000, URZ ;  /* 0x0010000004048890 */ /* 0x000fc8000fffe13f */
[----:B------:R-:W-:Y:S02]  /*0460*/  @!UP0 USHF.L.U32 UR5, UR4, 0xb, URZ ;  /* 0x0000000b04058899 */ /* 0x000fe4000800063f */
[----:B------:R-:W-:Y:S01]  /*0470*/  @!UP0 USHF.L.U32 UR4, UR4, 0x1, URZ ;  /* 0x0000000104048899 */ /* 0x000fe2000800063f */
[----:B------:R-:W-:Y:S01]  /*0480*/  IMAD.IADD R20, R2, 0x1, -R3 ;  /* 0x0000000102147824 */ /* 0x000fe200078e0a03 */
[----:B------:R-:W-:Y:S01]  /*0490*/  @!UP1 UMOV UR9, 0x400 ;  /* 0x0000040000099882 */ /* 0x000fe20000000000 */
[----:B------:R-:W-:Y:S01]  /*04a0*/  VOTEU.ALL UP2, P1 ;  /* 0x00000000003f7886 */ /* 0x000fe20000840000 */
[----:B------:R-:W-:Y:S01]  /*04b0*/  VOTEU.ALL UP3, P1 ;  /* 0x00000000003f7886 */ /* 0x000fe20000860000 */
[----:B------:R-:W-:Y:S01]  /*04c0*/  VOTEU.ALL UP4, P1 ;  /* 0x00000000003f7886 */ /* 0x000fe20000880000 */
[----:B------:R-:W2:Y:S01]  /*04d0*/  @!UP1 S2UR UR10, SR_CgaCtaId ;  /* 0x00000000000a99c3 */ /* 0x000ea20000008800 */
[----:B------:R-:W-:Y:S01]  /*04e0*/  VOTEU.ALL UP5, P1 ;  /* 0x00000000003f7886 */ /* 0x000fe200008a0000 */
[----:B------:R-:W-:-:S04]  /*04f0*/  ISETP.NE.U32.AND P1, PT, RZ, UR12, PT ;  /* 0x0000000cff007c0c */ /* 0x000fc8000bf25070 */
[----:B------:R-:W-:Y:S01]  /*0500*/  ISETP.NE.AND.EX P1, PT, RZ, UR13, PT, P1 ;  /* 0x0000000dff007c0c */ /* 0x000fe2000bf25310 */
[----:B-1----:R-:W-:Y:S02]  /*0510*/  @!UP0 ULEA UR8, UR7, UR6, 0x18 ;  /* 0x0000000607088291 */ /* 0x002fe4000f8ec03f */
[----:B------:R-:W-:-:S04]  /*0520*/  @!UP1 UIADD3 UR6, -UR11, 0x100000, URZ ;  /* 0x001000000b069890 */ /* 0x000fc8000fffe13f */
[----:B------:R-:W-:Y:S02]  /*0530*/  @!UP1 USHF.L.U32 UR7, UR6, 0xb, URZ ;  /* 0x0000000b06079899 */ /* 0x000fe4000800063f */
[----:B------:R-:W-:Y:S01]  /*0540*/  @!UP1 USHF.L.U32 UR6, UR6, 0x1, URZ ;  /* 0x0000000106069899 */ /* 0x000fe2000800063f */
[----:B0-----:R-:W-:Y:S01]  /*0550*/  R2UR UR11, R4 ;  /* 0x00000000040b72ca */ /* 0x001fe200000e0000 */
[----:B------:R-:W-:Y:S01]  /*0560*/  VOTEU.ALL UP0, P0 ;  /* 0x00000000003f7886 */ /* 0x000fe20000000000 */
[----:B--2---:R-:W-:Y:S01]  /*0570*/  @!UP1 ULEA UR9, UR10, UR9, 0x18 ;  /* 0x000000090a099291 */ /* 0x004fe2000f8ec03f */
[----:B------:R-:W-:Y:S01]  /*0580*/  VOTEU.ALL UP1, P0 ;  /* 0x00000000003f7886 */ /* 0x000fe20000020000 */
[C---:B------:R-:W-:Y:S01]  /*0590*/  ISETP.NE.AND P0, PT, R20.reuse, 0x3, PT ;  /* 0x000000031400780c */ /* 0x040fe20003f05270 */
[----:B------:R-:W0:Y:S02]  /*05a0*/  FENCE.VIEW.ASYNC.S ;  /* 0x00000000000073c6 */ /* 0x000e240000000000 */
[----:B0-----:R0:W3:Y:S01]  /*05b0*/  @!UP0 SYNCS.EXCH.64 URZ, [UR8+0x60], UR4 ;  /* 0x00006004083f85b2 */ /* 0x0010e20008000100 */
[----:B------:R-:W-:-:S04]  /*05c0*/  ISETP.EQ.OR P0, PT, R20, RZ, !P0 ;  /* 0x000000ff1400720c */ /* 0x000fc80004702670 */
[----:B------:R-:W-:-:S04]  /*05d0*/  ISETP.EQ.AND P0, PT, R5, RZ, P0 ;  /* 0x000000ff0500720c */ /* 0x000fc80000702270 */
[----:B------:R-:W-:-:S04]  /*05e0*/  SEL R7, RZ, 0x1, !P0 ;  /* 0x00000001ff077807 */ /* 0x000fc80004000000 */
[----:B------:R-:W-:Y:S01]  /*05f0*/  SEL R7, R7, 0x2, P3 ;  /* 0x0000000207077807 */ /* 0x000fe20001800000 */
[----:B------:R0:W3:Y:S01]  /*0600*/  @!UP1 SYNCS.EXCH.64 URZ, [UR8+0x68], UR4 ;  /* 0x00006804083f95b2 */ /* 0x0000e20008000100 */
[----:B------:R-:W-:Y:S01]  /*0610*/  NOP ;  /* 0x0000000000007918 */ /* 0x000fe20000000000 */
[----:B------:R0:W3:Y:S01]  /*0620*/  @!UP2 SYNCS.EXCH.64 URZ, [UR9+0x40], UR6 ;  /* 0x00004006093fa5b2 */ /* 0x0000e20008000100 */
[----:B------:R0:W3:Y:S01]  /*0630*/  @!UP3 SYNCS.EXCH.64 URZ, [UR9+0x48], UR6 ;  /* 0x00004806093fb5b2 */ /* 0x0000e20008000100 */
[----:B------:R0:W3:Y:S01]  /*0640*/  @!UP4 SYNCS.EXCH.64 URZ, [UR9+0x50], UR6 ;  /* 0x00005006093fc5b2 */ /* 0x0000e20008000100 */
[----:B------:R0:W3:Y:S01]  /*0650*/  @!UP5 SYNCS.EXCH.64 URZ, [UR9+0x58], UR6 ;  /* 0x00005806093fd5b2 */ /* 0x0000e20008000100 */
[----:B------:R-:W-:Y:S01]  /*0660*/  NOP ;  /* 0x0000000000007918 */ /* 0x000fe20000000000 */
[----:B---34-:R-:W-:Y:S06]  /*0670*/  BAR.SYNC.DEFER_BLOCKING 0x0 ;  /* 0x0000000000007b1d */ /* 0x018fec0000010000 */
[----:B0-----:R-:W-:Y:S05]  /*0680*/  @!P1 BRA `(.L_x_3) ;  /* 0x00000000001c9947 */ /* 0x001fea0003800000 */
[----:B------:R-:W0:Y:S02]  /*0690*/  LDC.64 R2, c[0x0][0x598] ;  /* 0x00016600ff027b82 */ /* 0x000e240000000a00 */
[----:B0-----:R-:W2:Y:S02]  /*06a0*/  LDG.E.64 R2, desc[UR20][R2.64] ;  /* 0x0000001402027981 */ /* 0x001ea4000c1e1b00 */
[----:B--2---:R-:W-:-:S04]  /*06b0*/  ISETP.NE.U32.AND P0, PT, R2, RZ, PT ;  /* 0x000000ff0200720c */ /* 0x004fc80003f05070 */
[----:B------:R-:W-:-:S13]  /*06c0*/  ISETP.NE.AND.EX P0, PT, R3, RZ, PT, P0 ;  /* 0x000000ff0300720c */ /* 0x000fda0003f05300 */
[----:B------:R-:W-:Y:S05]  /*06d0*/  @!P0 BRA `(.L_x_3) ;  /* 0x0000000000088947 */ /* 0x000fea0003800000 */
[----:B------:R2:W5:Y:S01]  /*06e0*/  LD.E R12, desc[UR20][R2.64] ;  /* 0x00000014020c7980 */ /* 0x000562000c101900 */
[----:B------:R-:W-:Y:S05]  /*06f0*/  BRA `(.L_x_4) ;  /* 0x0000000000207947 */ /* 0x000fea0003800000 */
.L_x_3:
[----:B------:R-:W-:Y:S02]  /*0700*/  ULDC.64 UR4, c[0x0][0x588] ;  /* 0x0001620000047ab9 */ /* 0x000fe40000000a00 */
[----:B------:R-:W-:-:S04]  /*0710*/  ISETP.NE.U32.AND P0, PT, RZ, UR4, PT ;  /* 0x00000004ff007c0c */ /* 0x000fc8000bf05070 */
[----:B------:R-:W-:-:S13]  /*0720*/  ISETP.NE.AND.EX P0, PT, RZ, UR5, PT, P0 ;  /* 0x00000005ff007c0c */ /* 0x000fda000bf05300 */
[----:B------:R-:W-:Y:S05]  /*0730*/  @!P0 BRA `(.L_x_5) ;  /* 0x00000000000c8947 */ /* 0x000fea0003800000 */
[----:B------:R-:W0:Y:S02]  /*0740*/  LDC.64 R12, c[0x0][0x588] ;  /* 0x00016200ff0c7b82 */ /* 0x000e240000000a00 */
[----:B0-----:R1:W5:Y:S01]  /*0750*/  LDG.E R12, desc[UR20][R12.64] ;  /* 0x000000140c0c7981 */ /* 0x001362000c1e1900 */
[----:B------:R-:W-:Y:S05]  /*0760*/  BRA `(.L_x_4) ;  /* 0x0000000000047947 */ /* 0x000fea0003800000 */
.L_x_5:
[----:B------:R-:W0:Y:S02]  /*0770*/  LDC R12, c[0x0][0x580] ;  /* 0x00016000ff0c7b82 */ /* 0x000e240000000800 */
.L_x_4:
[----:B------:R-:W-:Y:S02]  /*0780*/  ULDC.64 UR4, c[0x0][0x5a0] ;  /* 0x0001680000047ab9 */ /* 0x000fe40000000a00 */
[----:B------:R-:W-:-:S04]  /*0790*/  ISETP.NE.U32.AND P0, PT, RZ, UR4, PT ;  /* 0x00000004ff007c0c */ /* 0x000fc8000bf05070 */
[----:B------:R-:W-:-:S13]  /*07a0*/  ISETP.NE.AND.EX P0, PT, RZ, UR5, PT, P0 ;  /* 0x00000005ff007c0c */ /* 0x000fda000bf05300 */
[----:B------:R-:W-:Y:S05]  /*07b0*/  @!P0 BRA `(.L_x_6) ;  /* 0x00000000001c8947 */ /* 0x000fea0003800000 */
[----:B--2---:R-:W2:Y:S02]  /*07c0*/  LDC.64 R2, c[0x0][0x5a0] ;  /* 0x00016800ff027b82 */ /* 0x004ea40000000a00 */
[----:B--2---:R-:W2:Y:S02]  /*07d0*/  LDG.E.64 R2, desc[UR20][R2.64] ;  /* 0x0000001402027981 */ /* 0x004ea4000c1e1b00 */
[----:B--2---:R-:W-:-:S04]  /*07e0*/  ISETP.NE.U32.AND P0, PT, R2, RZ, PT ;  /* 0x000000ff0200720c */ /* 0x004fc80003f05070 */
[----:B------:R-:W-:-:S13]  /*07f0*/  ISETP.NE.AND.EX P0, PT, R3, RZ, PT, P0 ;  /* 0x000000ff0300720c */ /* 0x000fda0003f05300 */
[----:B------:R-:W-:Y:S05]  /*0800*/  @!P0 BRA `(.L_x_6) ;  /* 0x0000000000088947 */ /* 0x000fea0003800000 */
[----:B-1----:R4:W5:Y:S01]  /*0810*/  LD.E R13, desc[UR20][R2.64] ;  /* 0x00000014020d7980 */ /* 0x002962000c101900 */
[----:B------:R-:W-:Y:S05]  /*0820*/  BRA `(.L_x_7) ;  /* 0x0000000000207947 */ /* 0x000fea0003800000 */
.L_x_6:
[----:B------:R-:W-:Y:S02]  /*0830*/  ULDC.64 UR4, c[0x0][0x590] ;  /* 0x0001640000047ab9 */ /* 0x000fe40000000a00 */
[----:B------:R-:W-:-:S04]  /*0840*/  ISETP.NE.U32.AND P0, PT, RZ, UR4, PT ;  /* 0x00000004ff007c0c */ /* 0x000fc8000bf05070 */
[----:B------:R-:W-:-:S13]  /*0850*/  ISETP.NE.AND.EX P0, PT, RZ, UR5, PT, P0 ;  /* 0x00000005ff007c0c */ /* 0x000fda000bf05300 */
[----:B------:R-:W-:Y:S05]  /*0860*/  @!P0 BRA `(.L_x_8) ;  /* 0x00000000000c8947 */ /* 0x000fea0003800000 */
[----:B--2---:R-:W1:Y:S02]  /*0870*/  LDC.64 R2, c[0x0][0x590] ;  /* 0x00016400ff027b82 */ /* 0x004e640000000a00 */
[----:B-1----:R3:W5:Y:S01]  /*0880*/  LDG.E R13, desc[UR20][R2.64] ;  /* 0x00000014020d7981 */ /* 0x002762000c1e1900 */
[----:B------:R-:W-:Y:S05]  /*0890*/  BRA `(.L_x_7) ;  /* 0x0000000000047947 */ /* 0x000fea0003800000 */
.L_x_8:
[----:B-1----:R-:W1:Y:S02]  /*08a0*/  LDC R13, c[0x0][0x584] ;  /* 0x00016100ff0d7b82 */ /* 0x002e640000000800 */
.L_x_7:
[----:B------:R-:W0:Y:S01]  /*08b0*/  LDC R0, c[0x0][0x65c] ;  /* 0x00019700ff007b82 */ /* 0x000e220000000800 */
[----:B------:R-:W2:Y:S01]  /*08c0*/  S2R R21, SR_CTAID.Y ;  /* 0x0000000000157919 */ /* 0x000ea20000002600 */
[----:B------:R-:W-:Y:S01]  /*08d0*/  ULDC UR8, c[0x0][0x28c] ;  /* 0x0000a30000087ab9 */ /* 0x000fe20000000800 */
[----:B------:R-:W-:Y:S01]  /*08e0*/  ISETP.NE.AND P0, PT, R5, 0x2, PT ;  /* 0x000000020500780c */ /* 0x000fe20003f05270 */
[----:B------:R-:W-:Y:S01]  /*08f0*/  UIADD3 UR8, UR8, 0x7f, URZ ;  /* 0x0000007f08087890 */ /* 0x000fe2000fffe03f */
[----:B------:R-:W1:Y:S01]  /*0900*/  S2R R14, SR_CTAID.X ;  /* 0x00000000000e7919 */ /* 0x000e620000002500 */
[----:B------:R-:W-:Y:S01]  /*0910*/  UMOV UR5, URZ ;  /* 0x0000003f00057c82 */ /* 0x000fe20008000000 */
[----:B------:R-:W-:Y:S01]  /*0920*/  UMOV UR4, URZ ;  /* 0x0000003f00047c82 */ /* 0x000fe20008000000 */
[----:B------:R-:W-:-:S04]  /*0930*/  USHF.R.S32.HI UR9, URZ, 0x1f, UR8 ;  /* 0x0000001f3f097899 */ /* 0x000fc80008011408 */
[----:B------:R-:W-:-:S04]  /*0940*/  ULEA.HI UR9, UR9, UR8, URZ, 0x7 ;  /* 0x0000000809097291 */ /* 0x000fc8000f8f383f */
[----:B------:R-:W-:Y:S01]  /*0950*/  USHF.R.S32.HI UR13, URZ, 0x7, UR9 ;  /* 0x000000073f0d7899 */ /* 0x000fe20008011409 */
[----:B0-----:R-:W-:-:S13]  /*0960*/  ISETP.NE.AND P4, PT, R0, 0x1, PT ;  /* 0x000000010000780c */ /* 0x001fda0003f85270 */
[----:B------:R-:W1:Y:S01]  /*0970*/  @P4 LDC R15, c[0x0][0x10] ;  /* 0x00000400ff0f4b82 */ /* 0x000e620000000800 */
[----:B--234-:R-:W-:Y:S02]  /*0980*/  @P4 IMAD.MOV.U32 R2, RZ, RZ, R21 ;  /* 0x000000ffff024224 */ /* 0x01cfe400078e0015 */
[----:B------:R-:W-:Y:S02]  /*0990*/  @P4 IMAD.MOV.U32 R3, RZ, RZ, RZ ;  /* 0x000000ffff034224 */ /* 0x000fe400078e00ff */
[----:B------:R-:W-:-:S03]  /*09a0*/  @P4 IMAD.MOV.U32 R5, RZ, RZ, RZ ;  /* 0x000000ffff054224 */ /* 0x000fc600078e00ff */
[----:B------:R-:W0:Y:S01]  /*09b0*/  @!P4 LDC R9, c[0x0][0xc] ;  /* 0x00000300ff09cb82 */ /* 0x000e220000000800 */
[----:B------:R-:W-:Y:S01]  /*09c0*/  ULDC UR6, c[0x0][0xc] ;  /* 0x0000030000067ab9 */ /* 0x000fe20000000800 */
[----:B------:R-:W-:Y:S02]  /*09d0*/  ULDC UR7, c[0x0][0x10] ;  /* 0x0000040000077ab9 */ /* 0x000fe40000000800 */
[----:B------:R-:W-:-:S04]  /*09e0*/  UIMAD.WIDE.U32 UR6, UR6, UR7, URZ ;  /* 0x00000007060672a5 */ /* 0x000fc8000f8e003f */
[----:B------:R-:W2:Y:S01]  /*09f0*/  LDC R8, c[0x0][0x14] ;  /* 0x00000500ff087b82 */ /* 0x000ea20000000800 */
[----:B-1----:R-:W-:-:S04]  /*0a00*/  @P4 IMAD.WIDE.U32 R2, R14, R15, R2 ;  /* 0x0000000f0e024225 */ /* 0x002fc800078e0002 */
[----:B------:R-:W-:Y:S02]  /*0a10*/  IMAD.MOV.U32 R15, RZ, RZ, RZ ;  /* 0x000000ffff0f7224 */ /* 0x000fe400078e00ff */
[----:B------:R-:W-:Y:S02]  /*0a20*/  @P4 IMAD.IADD R3, R3, 0x1, R5 ;  /* 0x0000000103034824 */ /* 0x000fe400078e0205 */
[----:B0-----:R-:W-:-:S04]  /*0a30*/  @!P4 IMAD.WIDE.U32 R4, R9, R21, R14 ;  /* 0x000000150904c225 */ /* 0x001fc800078e000e */
[----:B------:R-:W-:Y:S02]  /*0a40*/  @!P4 IMAD.MOV.U32 R2, RZ, RZ, R4 ;  /* 0x000000ffff02c224 */ /* 0x000fe400078e0004 */
[----:B------:R-:W-:Y:S02]  /*0a50*/  @!P4 IMAD.MOV.U32 R3, RZ, RZ, R5 ;  /* 0x000000ffff03c224 */ /* 0x000fe400078e0005 */
[C---:B--2---:R-:W-:Y:S02]  /*0a60*/  IMAD R17, R8.reuse, UR7, RZ ;  /* 0x0000000708117c24 */ /* 0x044fe4000f8e02ff */
[----:B------:R-:W-:Y:S01]  /*0a70*/  IMAD.WIDE.U32 R8, R8, UR6, RZ ;  /* 0x0000000608087c25 */ /* 0x000fe2000f8e00ff */
[----:B------:R-:W-:-:S03]  /*0a80*/  ULDC.64 UR6, c[0x0][0x650] ;  /* 0x0001940000067ab9 */ /* 0x000fc60000000a00 */
[----:B------:R-:W-:Y:S01]  /*0a90*/  IMAD.IADD R0, R9, 0x1, R17 ;  /* 0x0000000109007824 */ /* 0x000fe200078e0211 */
[----:B------:R-:W-:Y:S06]  /*0aa0*/  @P0 BRA `(.L_x_9) ;  /* 0x0000000000200947 */ /* 0x000fec0003800000 */
[----:B------:R-:W-:Y:S01]  /*0ab0*/  UISETP.GE.U32.AND UP0, UPT, UR13, 0x3, UPT ;  /* 0x000000030d00788c */ /* 0x000fe2000bf06070 */
[----:B------:R-:W-:Y:S01]  /*0ac0*/  IADD3 R2, P0, R2, R8, RZ ;  /* 0x0000000802027210 */ /* 0x000fe20007f1e0ff */
[----:B------:R-:W-:-:S04]  /*0ad0*/  UIMAD.WIDE.U32 UR4, UR13, -0x55555555, URZ ;  /* 0xaaaaaaab0d0478a5 */ /* 0x000fc8000f8e003f */
[----:B------:R-:W-:Y:S01]  /*0ae0*/  USHF.R.U32.HI UR5, URZ, 0x1, UR5 ;  /* 0x000000013f057899 */ /* 0x000fe20008011605 */
[----:B------:R-:W-:Y:S02]  /*0af0*/  IMAD.X R3, R0, 0x1, R3, P0 ;  /* 0x0000000100037824 */ /* 0x000fe400000e0603 */
[----:B------:R-:W-:Y:S02]  /*0b00*/  UMOV UR4, URZ ;  /* 0x0000003f00047c82 */ /* 0x000fe40008000000 */
[----:B------:R-:W-:Y:S02]  /*0b10*/  @UP0 ULOP3.LUT UR4, UR5, 0x1, URZ, 0xc0, !UPT ;  /* 0x0000000105040892 */ /* 0x000fe4000f8ec03f */
[----:B------:R-:W-:-:S12]  /*0b20*/  UIMAD UR5, UR5, -0x3, UR13 ;  /* 0xfffffffd050578a4 */ /* 0x000fd8000f8e020d */
.L_x_9:
[----:B------:R-:W-:Y:S01]  /*0b30*/  ISETP.GE.U32.AND P0, PT, R2, UR6, PT ;  /* 0x0000000602007c0c */ /* 0x000fe2000bf06070 */
[----:B------:R-:W-:Y:S01]  /*0b40*/  IMAD.MOV.U32 R6, RZ, RZ, -0x1 ;  /* 0xffffffffff067424 */ /* 0x000fe200078e00ff */
[----:B------:R-:W-:Y:S01]  /*0b50*/  PRMT R16, RZ, 0x7610, R16 ;  /* 0x00007610ff107816 */ /* 0x000fe20000000010 */
[----:B------:R-:W-:Y:S01]  /*0b60*/  IMAD.MOV.U32 R4, RZ, RZ, -0x1 ;  /* 0xffffffffff047424 */ /* 0x000fe200078e00ff */
[----:B------:R-:W-:Y:S01]  /*0b70*/  ISETP.GE.U32.AND.EX P0, PT, R3, UR7, PT, P0 ;  /* 0x0000000703007c0c */ /* 0x000fe2000bf06100 */
[----:B------:R-:W-:-:S12]  /*0b80*/  IMAD.MOV.U32 R5, RZ, RZ, -0x1 ;  /* 0xffffffffff057424 */ /* 0x000fd800078e00ff */
[----:B------:R-:W-:Y:S05]  /*0b90*/  @P0 BRA `(.L_x_10) ;  /* 0x00000004005c0947 */ /* 0x000fea0003800000 */
[----:B------:R-:W0:Y:S01]  /*0ba0*/  LDC.64 R24, c[0x0][0x628] ;  /* 0x00018a00ff187b82 */ /* 0x000e220000000a00 */
[----:B------:R-:W-:Y:S02]  /*0bb0*/  IMAD.MOV.U32 R4, RZ, RZ, R2 ;  /* 0x000000ffff047224 */ /* 0x000fe400078e0002 */
[----:B------:R-:W-:-:S05]  /*0bc0*/  IMAD.MOV.U32 R5, RZ, RZ, R3 ;  /* 0x000000ffff057224 */ /* 0x000fca00078e0003 */
[----:B------:R-:W1:Y:S08]  /*0bd0*/  LDC R6, c[0x0][0x630] ;  /* 0x00018c00ff067b82 */ /* 0x000e700000000800 */
[----:B------:R-:W2:Y:S01]  /*0be0*/  LDC.64 R26, c[0x0][0x620] ;  /* 0x00018800ff1a7b82 */ /* 0x000ea20000000a00 */
[----:B0-----:R-:W-:-:S04]  /*0bf0*/  ISETP.NE.U32.AND P0, PT, R24, RZ, PT ;  /* 0x000000ff1800720c */ /* 0x001fc80003f05070 */
[----:B------:R-:W-:-:S13]  /*0c00*/  ISETP.NE.AND.EX P0, PT, R25, RZ, PT, P0 ;  /* 0x000000ff1900720c */ /* 0x000fda0003f05300 */
[----:B-12---:R-:W-:Y:S05]  /*0c10*/  @!P0 BRA `(.L_x_11) ;  /* 0x0000000000288947 */ /* 0x006fea0003800000 */
[----:B------:R-:W0:Y:S02]  /*0c20*/  LDC R19, c[0x0][0x634] ;  /* 0x00018d00ff137b82 */ /* 0x000e240000000800 */
[----:B0-----:R-:W-:-:S05]  /*0c30*/  IADD3 R19, P0, R2, R19, RZ ;  /* 0x0000001302137210 */ /* 0x001fca0007f1e0ff */
[----:B------:R-:W-:-:S04]  /*0c40*/  IMAD.X R23, RZ, RZ, R3, P0 ;  /* 0x000000ffff177224 */ /* 0x000fc800000e0603 */
[----:B------:R-:W-:-:S04]  /*0c50*/  IMAD.WIDE.U32 R4, R23, R24, RZ ;  /* 0x0000001817047225 */ /* 0x000fc800078e00ff */
[----:B------:R-:W-:-:S04]  /*0c60*/  IMAD.WIDE.U32 R16, P0, R19, R25, R4 ;  /* 0x0000001913107225 */ /* 0x000fc80007800004 */
[----:B------:R-:W-:-:S04]  /*0c70*/  IMAD.WIDE.U32 R4, R19, R24, RZ ;  /* 0x0000001813047225 */ /* 0x000fc800078e00ff */
[----:B------:R-:W-:Y:S01]  /*0c80*/  IMAD.X R19, RZ, RZ, RZ, P0 ;  /* 0x000000ffff137224 */ /* 0x000fe200000e06ff */
[----:B------:R-:W-:Y:S01]  /*0c90*/  IADD3 RZ, P0, R5, R16, RZ ;  /* 0x0000001005ff7210 */ /* 0x000fe20007f1e0ff */
[----:B------:R-:W-:-:S04]  /*0ca0*/  IMAD.MOV.U32 R18, RZ, RZ, R17 ;  /* 0x000000ffff127224 */ /* 0x000fc800078e0011 */
[----:B------:R-:W-:-:S08]  /*0cb0*/  IMAD.WIDE.U32.X R4, R23, R25, R18, P0 ;  /* 0x0000001917047225 */ /* 0x000fd000000e0412 */
.L_x_11:
[--C-:B------:R-:W-:Y:S01]  /*0cc0*/  SHF.R.U64 R32, R4, R6, R5.reuse ;  /* 0x0000000604207219 */ /* 0x100fe20000001205 */
[----:B------:R-:W0:Y:S01]  /*0cd0*/  LDC.64 R28, c[0x0][0x640] ;  /* 0x00019000ff1c7b82 */ /* 0x000e220000000a00 */
[----:B------:R-:W-:Y:S01]  /*0ce0*/  I2FP.F32.U32 R4, R14 ;  /* 0x0000000e00047245 */ /* 0x000fe20000201000 */
[----:B------:R-:W-:Y:S01]  /*0cf0*/  ULDC UR6, c[0x0][0x150] ;  /* 0x0000540000067ab9 */ /* 0x000fe20000000800 */
[----:B------:R-:W-:Y:S02]  /*0d00*/  SHF.R.U32.HI R5, RZ, R6, R5 ;  /* 0x00000006ff057219 */ /* 0x000fe40000011605 */
[----:B------:R-:W-:Y:S01]  /*0d10*/  IADD3 R17, P0, RZ, -R32, RZ ;  /* 0x80000020ff117210 */ /* 0x000fe20007f1e0ff */
[----:B------:R-:W-:Y:S01]  /*0d20*/  FMUL R6, R4, UR6 ;  /* 0x0000000604067c20 */ /* 0x000fe20008400000 */
[----:B------:R-:W-:Y:S01]  /*0d30*/  ULDC UR6, c[0x0][0x154] ;  /* 0x0000550000067ab9 */ /* 0x000fe20000000800 */
[----:B------:R-:W1:Y:S02]  /*0d40*/  LDC R18, c[0x0][0x618] ;  /* 0x00018600ff127b82 */ /* 0x000e640000000800 */
[----:B------:R-:W-:-:S02]  /*0d50*/  IMAD.X R19, RZ, RZ, ~R5, P0 ;  /* 0x000000ffff137224 */ /* 0x000fc400000e0e05 */
[----:B------:R-:W2:Y:S01]  /*0d60*/  F2I.U32.TRUNC.NTZ R6, R6 ;  /* 0x0000000600067305 */ /* 0x000ea2000020f000 */
[----:B------:R-:W-:-:S03]  /*0d70*/  IMAD.WIDE.U32 R4, R17, R26, R2 ;  /* 0x0000001a11047225 */ /* 0x000fc600078e0002 */
[----:B------:R-:W3:Y:S01]  /*0d80*/  LDC R15, c[0x0][0x144] ;  /* 0x00005100ff0f7b82 */ /* 0x000ee20000000800 */
[----:B------:R-:W-:-:S04]  /*0d90*/  IMAD R16, R19, R26, RZ ;  /* 0x0000001a13107224 */ /* 0x000fc800078e02ff */
[----:B------:R-:W-:-:S03]  /*0da0*/  IMAD R17, R17, R27, R16 ;  /* 0x0000001b11117224 */ /* 0x000fc600078e0210 */
[----:B------:R-:W4:Y:S01]  /*0db0*/  LDC R22, c[0x0][0x608] ;  /* 0x00018200ff167b82 */ /* 0x000f220000000800 */
[----:B------:R-:W-:Y:S01]  /*0dc0*/  IMAD.IADD R17, R5, 0x1, R17 ;  /* 0x0000000105117824 */ /* 0x000fe200078e0211 */
[----:B0-----:R-:W-:Y:S01]  /*0dd0*/  ISETP.NE.U32.AND P0, PT, R28, RZ, PT ;  /* 0x000000ff1c00720c */ /* 0x001fe20003f05070 */
[----:B--2---:R-:W-:-:S03]  /*0de0*/  IMAD.MOV R5, RZ, RZ, -R6 ;  /* 0x000000ffff057224 */ /* 0x004fc600078e0a06 */
[----:B------:R-:W-:Y:S02]  /*0df0*/  ISETP.NE.AND.EX P0, PT, R29, RZ, PT, P0 ;  /* 0x000000ff1d00720c */ /* 0x000fe40003f05300 */
[----:B------:R-:W0:Y:S01]  /*0e00*/  LDC R19, c[0x0][0x658] ;  /* 0x00019600ff137b82 */ /* 0x000e220000000800 */
[-CC-:B-1----:R-:W-:Y:S02]  /*0e10*/  SHF.R.U64 R26, R4, R18.reuse, R17.reuse ;  /* 0x00000012041a7219 */ /* 0x182fe40000001211 */
[----:B------:R-:W-:Y:S02]  /*0e20*/  I2FP.F32.U32 R4, R21 ;  /* 0x0000001500047245 */ /* 0x000fe40000201000 */
[----:B------:R-:W-:Y:S01]  /*0e30*/  SHF.R.U32.HI R17, RZ, R18, R17 ;  /* 0x00000012ff117219 */ /* 0x000fe20000011611 */
[----:B------:R-:W-:Y:S02]  /*0e40*/  IMAD.MOV.U32 R18, RZ, RZ, 0x1 ;  /* 0x00000001ff127424 */ /* 0x000fe400078e00ff */
[----:B------:R-:W1:Y:S01]  /*0e50*/  LDC R24, c[0x0][0x148] ;  /* 0x00005200ff187b82 */ /* 0x000e620000000800 */
[----:B---3--:R-:W-:-:S02]  /*0e60*/  IMAD R6, R15, R5, R14 ;  /* 0x000000050f067224 */ /* 0x008fc400078e020e */
[----:B------:R-:W-:Y:S01]  /*0e70*/  FMUL R5, R4, UR6 ;  /* 0x0000000604057c20 */ /* 0x000fe20008400000 */
[----:B------:R-:W-:-:S04]  /*0e80*/  IMAD.MOV.U32 R4, RZ, RZ, -0x1 ;  /* 0xffffffffff047424 */ /* 0x000fc800078e00ff */
[----:B------:R-:W2:Y:S01]  /*0e90*/  LDC R25, c[0x0][0x600] ;  /* 0x00018000ff197b82 */ /* 0x000ea20000000800 */
[-CC-:B----4-:R-:W-:Y:S02]  /*0ea0*/  SHF.R.U64 R34, R26, R22.reuse, R17.reuse ;  /* 0x000000161a227219 */ /* 0x190fe40000001211 */
[----:B------:R-:W-:Y:S02]  /*0eb0*/  SHF.R.U32.HI R14, RZ, R22, R17 ;  /* 0x00000016ff0e7219 */ /* 0x000fe40000011611 */
[----:B------:R3:W4:Y:S03]  /*0ec0*/  F2I.U32.TRUNC.NTZ R22, R5 ;  /* 0x0000000500167305 */ /* 0x000726000020f000 */
[----:B------:R-:W1:Y:S01]  /*0ed0*/  LDC R27, c[0x0][0x648] ;  /* 0x00019200ff1b7b82 */ /* 0x000e620000000800 */
[-C--:B0-----:R-:W-:Y:S02]  /*0ee0*/  SHF.R.U64 R36, R34, R19.reuse, R14 ;  /* 0x0000001322247219 */ /* 0x081fe4000000120e */
[----:B------:R-:W-:-:S02]  /*0ef0*/  SHF.L.U32 R4, R4, R19, RZ ;  /* 0x0000001304047219 */ /* 0x000fc400000006ff */
[-C--:B------:R-:W-:Y:S02]  /*0f00*/  SHF.R.U32.HI R14, RZ, R19.reuse, R14 ;  /* 0x00000013ff0e7219 */ /* 0x080fe4000001160e */
[----:B------:R-:W-:Y:S01]  /*0f10*/  SHF.L.U32 R18, R18, R19, RZ ;  /* 0x0000001312127219 */ /* 0x000fe200000006ff */
[----:B------:R-:W0:Y:S01]  /*0f20*/  LDC R31, c[0x0][0x638] ;  /* 0x00018e00ff1f7b82 */ /* 0x000e220000000800 */
[----:B------:R-:W-:Y:S01]  /*0f30*/  LOP3.LUT R19, RZ, R4, RZ, 0x33, !PT ;  /* 0x00000004ff137212 */ /* 0x000fe200078e33ff */
[----:B------:R-:W-:Y:S02]  /*0f40*/  IMAD.MOV.U32 R4, RZ, RZ, R36 ;  /* 0x000000ffff047224 */ /* 0x000fe400078e0024 */
[----:B---3--:R-:W-:-:S04]  /*0f50*/  IMAD.MOV.U32 R5, RZ, RZ, R14 ;  /* 0x000000ffff057224 */ /* 0x008fc800078e000e */
[----:B------:R-:W3:Y:S01]  /*0f60*/  LDC R30, c[0x0][0x610] ;  /* 0x00018400ff1e7b82 */ /* 0x000ee20000000800 */
[----:B----4-:R-:W-:Y:S05]  /*0f70*/  @!P0 BRA `(.L_x_12) ;  /* 0x0000000000288947 */ /* 0x010fea0003800000 */
[----:B------:R-:W4:Y:S02]  /*0f80*/  LDC R17, c[0x0][0x64c] ;  /* 0x00019300ff117b82 */ /* 0x000f240000000800 */
[----:B----4-:R-:W-:-:S05]  /*0f90*/  IADD3 R17, P0, R36, R17, RZ ;  /* 0x0000001124117210 */ /* 0x010fca0007f1e0ff */
        /* <DEDUP_REMOVED lines=8> */
.L_x_12:
[----:B-1----:R-:W-:Y:S01]  /*1020*/  SHF.R.U64 R4, R4, R27, R5 ;  /* 0x0000001b04047219 */ /* 0x002fe20000001205 */
[----:B--2---:R-:W-:Y:S01]  /*1030*/  VIADD R5, R25, 0xffffffff ;  /* 0xffffffff19057836 */ /* 0x004fe20000000000 */
[----:B------:R-:W-:Y:S01]  /*1040*/  LOP3.LUT R19, R34, R19, RZ, 0xc0, !PT ;  /* 0x0000001322137212 */ /* 0x000fe200078ec0ff */
[----:B------:R-:W-:Y:S02]  /*1050*/  IMAD.MOV R22, RZ, RZ, -R22 ;  /* 0x000000ffff167224 */ /* 0x000fe400078e0a16 */
[----:B------:R-:W-:Y:S01]  /*1060*/  IMAD.MOV R14, RZ, RZ, -R4 ;  /* 0x000000ffff0e7224 */ /* 0x000fe200078e0a04 */
[----:B------:R-:W-:Y:S01]  /*1070*/  LOP3.LUT R5, R26, R5, RZ, 0xc0, !PT ;  /* 0x000000051a057212 */ /* 0x000fe200078ec0ff */
[----:B------:R-:W-:Y:S02]  /*1080*/  IMAD R19, R18, R4, R19 ;  /* 0x0000000412137224 */ /* 0x000fe400078e0213 */
[----:B------:R-:W-:Y:S02]  /*1090*/  @P4 IMAD R6, R24, R22, R21 ;  /* 0x0000001618064224 */ /* 0x000fe400078e0215 */
[----:B0-----:R-:W-:-:S02]  /*10a0*/  IMAD R4, R14, R31, R36 ;  /* 0x0000001f0e047224 */ /* 0x001fc400078e0224 */
[----:B---3--:R-:W-:Y:S02]  /*10b0*/  IMAD R6, R19, R30, R6 ;  /* 0x0000001e13067224 */ /* 0x008fe400078e0206 */
[----:B------:R-:W-:Y:S02]  /*10c0*/  IMAD R5, R4, R25, R5 ;  /* 0x0000001904057224 */ /* 0x000fe400078e0205 */
[----:B------:R-:W-:-:S03]  /*10d0*/  IMAD.MOV.U32 R16, RZ, RZ, 0x1 ;  /* 0x00000001ff107424 */ /* 0x000fc600078e00ff */
[----:B------:R-:W-:Y:S02]  /*10e0*/  SEL R4, R5, R6, !P4 ;  /* 0x0000000605047207 */ /* 0x000fe40006000000 */
[----:B------:R-:W-:Y:S01]  /*10f0*/  SEL R6, R6, R5, !P4 ;  /* 0x0000000506067207 */ /* 0x000fe20006000000 */
[----:B------:R-:W-:-:S07]  /*1100*/  IMAD.MOV.U32 R5, RZ, RZ, R32 ;  /* 0x000000ffff057224 */ /* 0x000fce00078e0020 */
.L_x_10:
[----:B------:R-:W-:Y:S05]  /*1110*/  @!P2 BRA `(.L_x_13) ;  /* 0x000000440040a947 */ /* 0x000fea0003800000 */
[----:B------:R-:W-:-:S13]  /*1120*/  ISETP.GT.U32.AND P0, PT, R33, 0x1, PT ;  /* 0x000000012100780c */ /* 0x000fda0003f04070 */
[----:B------:R-:W-:Y:S05]  /*1130*/  @P0 EXIT ;  /* 0x000000000000094d */ /* 0x000fea0003800000 */
.L_x_14:
[----:B------:R-:W-:-:S08]  /*1140*/  NOP ;  /* 0x0000000000007918 */ /* 0x000fd00000000000 */
[----:B------:R-:W0:Y:S02]  /*1150*/  USETMAXREG.TRY_ALLOC.CTAPOOL UP0, 0xe8 ;  /* 0x000000e8000079c8 */ /* 0x000e240008000600 */
[----:B0-----:R-:W-:-:S13]  /*1160*/  PLOP3.LUT P0, PT, PT, PT, UP0, 0x80, 0x0 ;  /* 0x000000000000781c */ /* 0x001fda0003f0f008 */
[----:B------:R-:W-:Y:S05]  /*1170*/  @!P0 BRA `(.L_x_14) ;  /* 0xfffffffc00f08947 */ /* 0x000fea000383ffff */
[----:B------:R-:W-:-:S13]  /*1180*/  LOP3.LUT P0, RZ, R16, 0xff, RZ, 0xc0, !PT ;  /* 0x000000ff10ff7812 */ /* 0x000fda000780c0ff */
[----:B------:R-:W-:Y:S05]  /*1190*/  @!P0 EXIT ;  /* 0x000000000000894d */ /* 0x000fea0003800000 */
[----:B------:R-:W0:Y:S01]  /*11a0*/  S2UR UR6, SR_CgaCtaId ;  /* 0x00000000000679c3 */ /* 0x000e220000008800 */
[----:B------:R-:W-:Y:S01]  /*11b0*/  SHF.R.S32.HI R11, RZ, 0x1f, R10 ;  /* 0x0000001fff0b7819 */ /* 0x000fe2000001140a */
[----:B------:R-:W-:Y:S01]  /*11c0*/  UIADD3 UR7, UR11, -0x1, URZ ;  /* 0xffffffff0b077890 */ /* 0x000fe2000fffe03f */
[----:B------:R-:W-:Y:S01]  /*11d0*/  LOP3.LUT R86, R7, 0x1, RZ, 0xfc, !PT ;  /* 0x0000000107567812 */ /* 0x000fe200078efcff */
[----:B------:R-:W-:Y:S01]  /*11e0*/  UMOV UR9, 0x400 ;  /* 0x0000040000097882 */ /* 0x000fe20000000000 */
[CC--:B------:R-:W-:Y:S01]  /*11f0*/  LEA.HI R15, R11.reuse, R10.reuse, RZ, 0x2 ;  /* 0x0000000a0b0f7211 */ /* 0x0c0fe200078f10ff */
[----:B------:R-:W-:Y:S01]  /*1200*/  UISETP.LT.AND UP0, UPT, UR13, 0x1, UPT ;  /* 0x000000010d00788c */ /* 0x000fe2000bf01270 */
[----:B------:R-:W-:Y:S01]  /*1210*/  LEA.HI R16, R11, R10, RZ, 0x5 ;  /* 0x0000000a0b107211 */ /* 0x000fe200078f28ff */
[----:B------:R-:W-:Y:S01]  /*1220*/  USHF.L.U32 UR22, UR13, 0x1, URZ ;  /* 0x000000010d167899 */ /* 0x000fe2000800063f */
[--C-:B------:R-:W-:Y:S01]  /*1230*/  SHF.R.S32.HI R14, RZ, 0x2, R15.reuse ;  /* 0x00000002ff0e7819 */ /* 0x100fe2000001140f */
[----:B------:R-:W-:Y:S01]  /*1240*/  USEL UR10, UR13, 0x1, UP0 ;  /* 0x000000010d0a7887 */ /* 0x000fe20008000000 */
[----:B------:R-:W-:Y:S01]  /*1250*/  SHF.R.S32.HI R17, RZ, 0x1f, R15 ;  /* 0x0000001fff117819 */ /* 0x000fe2000001140f */
[----:B------:R-:W-:Y:S01]  /*1260*/  UISETP.NE.AND UP0, UPT, UR7, URZ, UPT ;  /* 0x0000003f0700728c */ /* 0x000fe2000bf05270 */
[----:B------:R-:W-:Y:S01]  /*1270*/  LOP3.LUT R11, R15, 0xfffffffc, RZ, 0xc0, !PT ;  /* 0xfffffffc0f0b7812 */ /* 0x000fe200078ec0ff */
[----:B------:R-:W-:Y:S01]  /*1280*/  UIADD3 UR10, -UR10, UR13, URZ ;  /* 0x0000000d0a0a7290 */ /* 0x000fe2000fffe13f */
[----:B------:R-:W-:Y:S01]  /*1290*/  LEA.HI R17, R17, R14, RZ, 0x3 ;  /* 0x0000000e11117211 */ /* 0x000fe200078f18ff */
[----:B------:R-:W-:-:S02]  /*12a0*/  USEL UR16, URZ, 0x1, UP0 ;  /* 0x000000013f107887 */ /* 0x000fc40008000000 */
[----:B------:R-:W-:Y:S01]  /*12b0*/  IMAD.IADD R18, R10, 0x1, -R11 ;  /* 0x000000010a127824 */ /* 0x000fe200078e0a0b */
[----:B------:R-:W-:-:S03]  /*12c0*/  LOP3.LUT R17, R17, 0xfffffff8, RZ, 0xc0, !PT ;  /* 0xfffffff811117812 */ /* 0x000fc600078ec0ff */
[----:B------:R-:W-:Y:S01]  /*12d0*/  IMAD.U32 R87, RZ, RZ, UR16 ;  /* 0x00000010ff577e24 */ /* 0x000fe2000f8e00ff */
[----:B0-----:R-:W-:Y:S01]  /*12e0*/  ULEA UR9, UR6, UR9, 0x18 ;  /* 0x0000000906097291 */ /* 0x001fe2000f8ec03f */
[----:B------:R-:W-:Y:S01]  /*12f0*/  IMAD.IADD R14, R14, 0x1, -R17 ;  /* 0x000000010e0e7824 */ /* 0x000fe200078e0a11 */
[----:B------:R-:W-:Y:S01]  /*1300*/  USHF.L.U32 UR6, UR7, 0x3, URZ ;  /* 0x0000000307067899 */ /* 0x000fe2000800063f */
[----:B------:R-:W-:Y:S01]  /*1310*/  SHF.R.S32.HI R17, RZ, 0x5, R16 ;  /* 0x00000005ff117819 */ /* 0x000fe20000011410 */
[----:B------:R-:W-:Y:S02]  /*1320*/  UIADD3 UR7, UR9, 0x100, URZ ;  /* 0x0000010009077890 */ /* 0x000fe4000fffe03f */
[----:B------:R-:W-:Y:S01]  /*1330*/  ULOP3.LUT UR6, UR6, 0x8, URZ, 0xc0, !UPT ;  /* 0x0000000806067892 */ /* 0x000fe2000f8ec03f */
[--C-:B------:R-:W-:Y:S01]  /*1340*/  SHF.R.S32.HI R15, RZ, 0x1f, R14.reuse ;  /* 0x0000001fff0f7819 */ /* 0x100fe2000001140e */
[----:B------:R-:W-:Y:S01]  /*1350*/  UIADD3 UR8, UR9, 0x6100, URZ ;  /* 0x0000610009087890 */ /* 0x000fe2000fffe03f */
[----:B------:R-:W-:Y:S01]  /*1360*/  IMAD R19, R17, -0x10, -R14 ;  /* 0xfffffff011137824 */ /* 0x000fe200078e0a0e */
[----:B------:R-:W-:-:S02]  /*1370*/  USHF.R.U32.HI UR7, URZ, 0x4, UR7 ;  /* 0x000000043f077899 */ /* 0x000fc40008011607 */
[----:B------:R-:W-:Y:S01]  /*1380*/  USHF.R.U32.HI UR8, URZ, 0x4, UR8 ;  /* 0x000000043f087899 */ /* 0x000fe20008011608 */
[----:B------:R-:W-:Y:S01]  /*1390*/  IMAD.WIDE R10, R17, 0x10, R14 ;  /* 0x00000010110a7825 */ /* 0x000fe200078e020e */
[----:B------:R-:W-:Y:S02]  /*13a0*/  ULOP3.LUT UR24, UR6, 0x8, URZ, 0x3c, !UPT ;  /* 0x0000000806187892 */ /* 0x000fe4000f8e3c3f */
[----:B------:R-:W-:Y:S02]  /*13b0*/  ULOP3.LUT UR12, UR6, 0x18, URZ, 0x3c, !UPT ;  /* 0x00000018060c7892 */ /* 0x000fe4000f8e3c3f */
[----:B------:R-:W-:Y:S01]  /*13c0*/  UIADD3 UR23, UR9, 0x40, URZ ;  /* 0x0000004009177890 */ /* 0x000fe2000fffe03f */
[----:B------:R-:W-:Y:S01]  /*13d0*/  ULDC UR6, c[0x0][0x284] ;  /* 0x0000a10000067ab9 */ /* 0x000fe20000000800 */
[----:B------:R-:W-:Y:S01]  /*13e0*/  ULOP3.LUT UR7, UR7, 0x3fff, URZ, 0xc0, !UPT ;  /* 0x00003fff07077892 */ /* 0x000fe2000f8ec03f */
[----:B------:R-:W-:Y:S01]  /*13f0*/  VIADD R19, R19, UR6 ;  /* 0x0000000613137c36 */ /* 0x000fe20008000000 */
[----:B------:R-:W-:-:S02]  /*1400*/  ULOP3.LUT UR8, UR8, 0x3fff, URZ, 0xc0, !UPT ;  /* 0x00003fff08087892 */ /* 0x000fc4000f8ec03f */
[----:B------:R-:W-:Y:S02]  /*1410*/  ULEA UR11, UR11, UR23, 0x3 ;  /* 0x000000170b0b7291 */ /* 0x000fe4000f8e183f */
[----:B------:R-:W-:Y:S02]  /*1420*/  ULOP3.LUT UR14, UR7, 0x10000, URZ, 0xfc, !UPT ;  /* 0x00010000070e7892 */ /* 0x000fe4000f8efc3f */
[----:B------:R-:W-:-:S12]  /*1430*/  ULOP3.LUT UR15, UR8, 0x10000, URZ, 0xfc, !UPT ;  /* 0x00010000080f7892 */ /* 0x000fd8000f8efc3f */
.L_x_105:
[----:B------:R-:W-:Y:S01]  /*1440*/  SHF.L.U32 R14, R87, 0x1f, RZ ;  /* 0x0000001f570e7819 */ /* 0x000fe200000006ff */
[----:B------:R-:W0:Y:S01]  /*1450*/  LDC R15, c[0x0][0x28c] ;  /* 0x0000a300ff0f7b82 */ /* 0x000e220000000800 */
[----:B------:R-:W-:Y:S01]  /*1460*/  UMOV UR6, URZ ;  /* 0x0000003f00067c82 */ /* 0x000fe20008000000 */
[----:B------:R-:W-:Y:S01]  /*1470*/  UMOV UR25, UR5 ;  /* 0x0000000500197c82 */ /* 0x000fe20008000000 */
[----:B-1----:R-:W1:Y:S01]  /*1480*/  SYNCS.PHASECHK.TRANS64.TRYWAIT P0, [UR11+-0x8], R14 ;  /* 0xfffff80eff0075a7 */ /* 0x002e62000800014b */
[----:B0-----:R-:W-:Y:S01]  /*1490*/  ISETP.GE.AND P1, PT, R15, 0x1, PT ;  /* 0x000000010f00780c */ /* 0x001fe20003f26270 */
[----:B-1234-:R-:W-:-:S12]  /*14a0*/  @!P0 BRA `(.L_x_15) ;  /* 0x0000005000148947 */ /* 0x01efd80003800000 */
.L_x_126:
[----:B------:R-:W-:Y:S01]  /*14b0*/  UMOV UR7, URZ ;  /* 0x0000003f00077c82 */ /* 0x000fe20008000000 */
[----:B------:R-:W-:Y:S01]  /*14c0*/  UMOV UR8, URZ ;  /* 0x0000003f00087c82 */ /* 0x000fe20008000000 */
[----:B------:R-:W-:Y:S02]  /*14d0*/  CS2R R22, SRZ ;  /* 0x0000000000167805 */ /* 0x000fe4000001ff00 */
[----:B------:R-:W-:Y:S02]  /*14e0*/  CS2R R56, SRZ ;  /* 0x0000000000387805 */ /* 0x000fe4000001ff00 */
[----:B------:R-:W-:Y:S02]  /*14f0*/  CS2R R58, SRZ ;  /* 0x00000000003a7805 */ /* 0x000fe4000001ff00 */
[----:B------:R-:W-:Y:S02]  /*1500*/  CS2R R60, SRZ ;  /* 0x00000000003c7805 */ /* 0x000fe4000001ff00 */
[----:B------:R-:W-:-:S02]  /*1510*/  CS2R R62, SRZ ;  /* 0x00000000003e7805 */ /* 0x000fc4000001ff00 */
[----:B------:R-:W-:Y:S02]  /*1520*/  CS2R R64, SRZ ;  /* 0x0000000000407805 */ /* 0x000fe4000001ff00 */
        /* <DEDUP_REMOVED lines=9> */
[----:B------:R-:W-:Y:S01]  /*15c0*/  CS2R R84, SRZ ;  /* 0x0000000000547805 */ /* 0x000fe2000001ff00 */
[----:B------:R-:W-:Y:S01]  /*15d0*/  IMAD.U32 R17, RZ, RZ, UR4 ;  /* 0x00000004ff117e24 */ /* 0x000fe2000f8e00ff */
        /* <DEDUP_REMOVED lines=15> */
[----:B------:R-:W-:Y:S01]  /*16d0*/  CS2R R54, SRZ ;  /* 0x0000000000367805 */ /* 0x000fe2000001ff00 */
[----:B------:R-:W-:Y:S06]  /*16e0*/  @!P1 BRA `(.L_x_16) ;  /* 0x0000000400889947 */ /* 0x000fec0003800000 */
[----:B------:R-:W-:-:S13]  /*16f0*/  ISETP.NE.AND P1, PT, R86, 0x3, PT ;  /* 0x000000035600780c */ /* 0x000fda0003f25270 */
[----:B------:R-:W-:Y:S05]  /*1700*/  @!P1 BRA `(.L_x_17) ;  /* 0x0000000000049947 */ /* 0x000fea0003800000 */
[----:B------:R-:W-:Y:S01]  /*1710*/  BPT.TRAP 0x1 ;  /* 0x000000040000795c */ /* 0x000fe20000300000 */
.L_x_17:
[----:B------:R-:W-:Y:S01]  /*1720*/  ULEA UR6, UR5, UR9, 0x3 ;  /* 0x0000000905067291 */ /* 0x000fe2000f8e183f */
[----:B0-----:R-:W-:-:S05]  /*1730*/  IMAD.U32 R14, RZ, RZ, UR4 ;  /* 0x00000004ff0e7e24 */ /* 0x001fca000f8e00ff */
[----:B------:R-:W-:-:S04]  /*1740*/  SHF.L.U32 R14, R14, 0x1f, RZ ;  /* 0x0000001f0e0e7819 */ /* 0x000fc800000006ff */
[----:B------:R0:W1:Y:S01]  /*1750*/  SYNCS.PHASECHK.TRANS64.TRYWAIT P0, [UR6], R14 ;  /* 0x0000000eff0075a7 */ /* 0x0000620008000146 */
[----:B------:R-:W-:Y:S05]  /*1760*/  @!P1 BRA `(.L_x_18) ;  /* 0x0000000000049947 */ /* 0x000fea0003800000 */
[----:B------:R-:W-:Y:S01]  /*1770*/  BPT.TRAP 0x1 ;  /* 0x000000040000795c */ /* 0x000fe20000300000 */
.L_x_18:
[----:B-1----:R-:W-:Y:S05]  /*1780*/  @P0 BRA `(.L_x_19) ;  /* 0x0000000000080947 */ /* 0x002fea0003800000 */
[----:B------:R-:W1:Y:S02]  /*1790*/  SYNCS.PHASECHK.TRANS64.TRYWAIT P0, [UR6], R14 ;  /* 0x0000000eff0075a7 */ /* 0x000e640008000146 */
[----:B-1----:R-:W-:Y:S05]  /*17a0*/  @!P0 BRA `(.L_x_20) ;  /* 0x0000004c006c8947 */ /* 0x002fea0003800000 */
.L_x_19:
[----:B------:R-:W-:Y:S01]  /*17b0*/  ULEA UR6, UR5, UR14, 0x9 ;  /* 0x0000000e05067291 */ /* 0x000fe2000f8e483f */
[----:B------:R-:W-:Y:S01]  /*17c0*/  WARPGROUP.ARRIVE ;  /* 0x00000000000079c5 */ /* 0x000fe20000000000 */
[----:B------:R-:W-:Y:S01]  /*17d0*/  ULEA UR7, UR5, UR15, 0x9 ;  /* 0x0000000f05077291 */ /* 0x000fe2000f8e483f */
[----:B------:R-:W-:Y:S01]  /*17e0*/  CS2R R22, SRZ ;  /* 0x0000000000167805 */ /* 0x000fe2000001ff00 */
[----:B------:R-:W-:Y:S01]  /*17f0*/  UMOV UR17, 0x40000040 ;  /* 0x4000004000117882 */ /* 0x000fe20000000000 */
[----:B------:R-:W-:Y:S01]  /*1800*/  UMOV UR19, 0x40000040 ;  /* 0x4000004000137882 */ /* 0x000fe20000000000 */
[----:B------:R-:W-:Y:S01]  /*1810*/  CS2R R56, SRZ ;  /* 0x0000000000387805 */ /* 0x000fe2000001ff00 */
[----:B------:R-:W-:Y:S01]  /*1820*/  UMOV UR16, UR6 ;  /* 0x0000000600107c82 */ /* 0x000fe20008000000 */
[----:B------:R-:W-:Y:S01]  /*1830*/  CS2R R58, SRZ ;  /* 0x00000000003a7805 */ /* 0x000fe2000001ff00 */
[----:B------:R-:W-:Y:S01]  /*1840*/  UMOV UR18, UR7 ;  /* 0x0000000700127c82 */ /* 0x000fe20008000000 */
[----:B------:R-:W-:Y:S01]  /*1850*/  CS2R R60, SRZ ;  /* 0x00000000003c7805 */ /* 0x000fe2000001ff00 */
[----:B------:R-:W-:Y:S01]  /*1860*/  QGMMA.64x64x32.F32.E5M2.E5M2 R24, gdesc[UR16], RZ, !UPT ;  /* 0x00e00000101879f3 */ /* 0x000fe2000c7038ff */
[----:B------:R-:W-:Y:S01]  /*1870*/  UIADD3 UR16, UR6, 0x2, URZ ;  /* 0x0000000206107890 */ /* 0x000fe2000fffe03f */
[----:B------:R-:W-:Y:S01]  /*1880*/  CS2R R62, SRZ ;  /* 0x00000000003e7805 */ /* 0x000fe2000001ff00 */
[----:B------:R-:W-:Y:S01]  /*1890*/  UIADD3 UR18, UR7, 0x2, URZ ;  /* 0x0000000207127890 */ /* 0x000fe2000fffe03f */
[----:B------:R-:W-:Y:S01]  /*18a0*/  CS2R R64, SRZ ;  /* 0x0000000000407805 */ /* 0x000fe2000001ff00 */
[----:B------:R-:W-:Y:S01]  /*18b0*/  UMOV UR17, 0x40000040 ;  /* 0x4000004000117882 */ /* 0x000fe20000000000 */
[----:B------:R-:W-:Y:S01]  /*18c0*/  UMOV UR19, 0x40000040 ;  /* 0x4000004000137882 */ /* 0x000fe20000000000 */
        /* <DEDUP_REMOVED lines=10> */
[----:B------:R-:W-:Y:S01]  /*1970*/  QGMMA.64x64x32.F32.E5M2.E5M2 R24, gdesc[UR16], R24 ;  /* 0x00e00000101879f3 */ /* 0x000fe20008703818 */
[----:B------:R-:W-:Y:S02]  /*1980*/  UIADD3 UR16, UR6, 0x4, URZ ;  /* 0x0000000406107890 */ /* 0x000fe4000fffe03f */
[----:B------:R-:W-:Y:S01]  /*1990*/  UIADD3 UR18, UR7, 0x4, URZ ;  /* 0x0000000407127890 */ /* 0x000fe2000fffe03f */
[----:B------:R-:W-:Y:S01]  /*19a0*/  UMOV UR17, 0x40000040 ;  /* 0x4000004000117882 */ /* 0x000fe20000000000 */
[----:B------:R-:W-:-:S07]  /*19b0*/  UMOV UR19, 0x40000040 ;  /* 0x4000004000137882 */ /* 0x000fce0000000000 */
[----:B------:R-:W-:Y:S01]  /*19c0*/  QGMMA.64x64x32.F32.E5M2.E5M2 R24, gdesc[UR16], R24 ;  /* 0x00e00000101879f3 */ /* 0x000fe20008703818 */
[----:B------:R-:W-:Y:S02]  /*19d0*/  UIADD3 UR18, UR7, 0x6, URZ ;  /* 0x0000000607127890 */ /* 0x000fe4000fffe03f */
[----:B------:R-:W-:Y:S01]  /*19e0*/  UIADD3 UR16, UR6, 0x6, URZ ;  /* 0x0000000606107890 */ /* 0x000fe2000fffe03f */
[----:B------:R-:W-:Y:S01]  /*19f0*/  ULDC UR7, c[0x0][0x50c] ;  /* 0x0001430000077ab9 */ /* 0x000fe20000000800 */
[----:B------:R-:W-:Y:S01]  /*1a00*/  UMOV UR17, 0x40000040 ;  /* 0x4000004000117882 */ /* 0x000fe20000000000 */
[----:B------:R-:W-:Y:S01]  /*1a10*/  UISETP.NE.AND UP0, UPT, UR7, 0x4, UPT ;  /* 0x000000040700788c */ /* 0x000fe2000bf05270 */
[----:B------:R-:W-:Y:S01]  /*1a20*/  UMOV UR19, 0x40000040 ;  /* 0x4000004000137882 */ /* 0x000fe20000000000 */
[----:B------:R-:W-:Y:S02]  /*1a30*/  UMOV UR6, 0x4 ;  /* 0x0000000400067882 */ /* 0x000fe40000000000 */
[----:B------:R-:W-:-:S06]  /*1a40*/  USEL UR7, URZ, 0x1, UP0 ;  /* 0x000000013f077887 */ /* 0x000fcc0008000000 */
[----:B------:R-:W-:Y:S01]  /*1a50*/  ISETP.NE.AND P0, PT, RZ, UR7, PT ;  /* 0x00000007ff007c0c */ /* 0x000fe2000bf05270 */
[----:B------:R-:W-:-:S12]  /*1a60*/  QGMMA.64x64x32.F32.E5M2.E5M2 R24, gdesc[UR16], R24, gsb0 ;  /* 0x00e00000101879f3 */ /* 0x000fd80008003818 */
[----:B------:R-:W-:Y:S05]  /*1a70*/  @!P0 BRA `(.L_x_21) ;  /* 0x0000000000888947 */ /* 0x000fea0003800000 */
[----:B------:R-:W-:Y:S02]  /*1a80*/  WARPGROUP.DEPBAR.LE gsb0, 0x0 ;  /* 0x00008000000079c5 */ /* 0x000fe40000010000 */
[----:B------:R-:W-:-:S01]  /*1a90*/  FADD R85, RZ, R24 ;  /* 0x00000018ff557221 */ /* 0x000fc20000000000 */
[----:B------:R-:W-:Y:S01]  /*1aa0*/  FADD R84, RZ, R25 ;  /* 0x00000019ff547221 */ /* 0x000fe20000000000 */
        /* <DEDUP_REMOVED lines=30> */
[----:B------:R-:W-:-:S06]  /*1c90*/  UMOV UR6, URZ ;  /* 0x0000003f00067c82 */ /* 0x000fcc0008000000 */
.L_x_21:
[----:B------:R-:W-:-:S04]  /*1ca0*/  UIADD3 UR25, UR5, 0x1, URZ ;  /* 0x0000000105197890 */ /* 0x000fc8000fffe03f */
[----:B------:R-:W-:-:S04]  /*1cb0*/  UISETP.NE.AND UP0, UPT, UR25, 0x3, UPT ;  /* 0x000000031900788c */ /* 0x000fc8000bf05270 */
[----:B------:R-:W-:Y:S02]  /*1cc0*/  USEL UR8, URZ, 0x1, UP0 ;  /* 0x000000013f087887 */ /* 0x000fe40008000000 */
[----:B------:R-:W-:Y:S02]  /*1cd0*/  USEL UR25, UR25, URZ, UP0 ;  /* 0x0000003f19197287 */ /* 0x000fe40008000000 */
[----:B------:R-:W-:-:S06]  /*1ce0*/  ULOP3.LUT UR8, UR4, UR8, URZ, 0x3c, !UPT ;  /* 0x0000000804087292 */ /* 0x000fcc000f8e3c3f */
[----:B------:R-:W-:Y:S01]  /*1cf0*/  IMAD.U32 R17, RZ, RZ, UR8 ;  /* 0x00000008ff117e24 */ /* 0x000fe2000f8e00ff */
[----:B------:R-:W-:-:S06]  /*1d00*/  UMOV UR8, 0x1 ;  /* 0x0000000100087882 */ /* 0x000fcc0000000000 */
.L_x_16:
[----:B------:R-:W-:-:S06]  /*1d10*/  UISETP.GE.AND UP0, UPT, UR10, 0x1, UPT ;  /* 0x000000010a00788c */ /* 0x000fcc000bf06270 */
[----:B------:R-:W-:-:S13]  /*1d20*/  PLOP3.LUT P0, PT, PT, PT, UP0, 0x80, 0x0 ;  /* 0x000000000000781c */ /* 0x000fda0003f0f008 */
[----:B------:R-:W-:Y:S05]  /*1d30*/  @!P0 BRA `(.L_x_22) ;  /* 0x0000000400948947 */ /* 0x000fea0003800000 */
[----:B01----:R-:W-:Y:S01]  /*1d40*/  IMAD.U32 R14, RZ, RZ, UR10 ;  /* 0x0000000aff0e7e24 */ /* 0x003fe2000f8e00ff */
[----:B------:R-:W-:Y:S01]  /*1d50*/  UMOV UR26, UR5 ;  /* 0x00000005001a7c82 */ /* 0x000fe20008000000 */
[----:B------:R-:W-:-:S05]  /*1d60*/  ULDC UR27, c[0x0][0x50c] ;  /* 0x00014300001b7ab9 */ /* 0x000fca0000000800 */
.L_x_30:
[----:B------:R-:W-:-:S13]  /*1d70*/  ISETP.NE.AND P1, PT, R86, 0x3, PT ;  /* 0x000000035600780c */ /* 0x000fda0003f25270 */
[----:B01----:R-:W-:Y:S05]  /*1d80*/  @!P1 BRA `(.L_x_23) ;  /* 0x0000000000049947 */ /* 0x003fea0003800000 */
[----:B------:R-:W-:Y:S01]  /*1d90*/  BPT.TRAP 0x1 ;  /* 0x000000040000795c */ /* 0x000fe20000300000 */
.L_x_23:
[----:B------:R-:W-:Y:S01]  /*1da0*/  ULEA UR16, UR25, UR9, 0x3 ;  /* 0x0000000919107291 */ /* 0x000fe2000f8e183f */
[----:B------:R-:W-:-:S08]  /*1db0*/  SHF.L.U32 R15, R17, 0x1f, RZ ;  /* 0x0000001f110f7819 */ /* 0x000fd000000006ff */
[----:B------:R0:W1:Y:S01]  /*1dc0*/  SYNCS.PHASECHK.TRANS64.TRYWAIT P0, [UR16], R15 ;  /* 0x0000000fff0075a7 */ /* 0x0000620008000150 */
[----:B------:R-:W-:Y:S05]  /*1dd0*/  @!P1 BRA `(.L_x_24) ;  /* 0x0000000000049947 */ /* 0x000fea0003800000 */
[----:B------:R-:W-:Y:S01]  /*1de0*/  BPT.TRAP 0x1 ;  /* 0x000000040000795c */ /* 0x000fe20000300000 */
.L_x_24:
[----:B-1----:R-:W-:Y:S05]  /*1df0*/  @P0 BRA `(.L_x_25) ;  /* 0x0000000000080947 */ /* 0x002fea0003800000 */
[----:B------:R-:W1:Y:S02]  /*1e00*/  SYNCS.PHASECHK.TRANS64.TRYWAIT P0, [UR16], R15 ;  /* 0x0000000fff0075a7 */ /* 0x000e640008000150 */
[----:B-1----:R-:W-:Y:S05]  /*1e10*/  @!P0 BRA `(.L_x_26) ;  /* 0x0000004400e88947 */ /* 0x002fea0003800000 */
.L_x_25:
[----:B------:R-:W-:Y:S01]  /*1e20*/  UISETP.NE.AND UP0, UPT, UR7, URZ, UPT ;  /* 0x0000003f0700728c */ /* 0x000fe2000bf05270 */
[----:B------:R-:W-:Y:S01]  /*1e30*/  WARPGROUP.ARRIVE ;  /* 0x00000000000079c5 */ /* 0x000fe20000000000 */
[----:B------:R-:W-:Y:S02]  /*1e40*/  ULEA UR7, UR25, UR14, 0x9 ;  /* 0x0000000e19077291 */ /* 0x000fe4000f8e483f */
[----:B------:R-:W-:Y:S01]  /*1e50*/  USEL UR8, UR8, URZ, !UP0 ;  /* 0x0000003f08087287 */ /* 0x000fe2000c000000 */
[----:B------:R-:W-:Y:S01]  /*1e60*/  UMOV UR17, 0x40000040 ;  /* 0x4000004000117882 */ /* 0x000fe20000000000 */
[----:B------:R-:W-:Y:S02]  /*1e70*/  UMOV UR19, 0x40000040 ;  /* 0x4000004000137882 */ /* 0x000fe40000000000 */
[----:B------:R-:W-:Y:S02]  /*1e80*/  UISETP.NE.U32.AND UP0, UPT, UR8, URZ, UPT ;  /* 0x0000003f0800728c */ /* 0x000fe4000bf05070 */
[----:B------:R-:W-:Y:S01]  /*1e90*/  ULEA UR8, UR25, UR15, 0x9 ;  /* 0x0000000f19087291 */ /* 0x000fe2000f8e483f */
[----:B------:R-:W-:Y:S01]  /*1ea0*/  UMOV UR16, UR7 ;  /* 0x0000000700107c82 */ /* 0x000fe20008000000 */
[----:B------:R-:W-:-:S05]  /*1eb0*/  UIADD3 UR6, UR6, 0x4, URZ ;  /* 0x0000000406067890 */ /* 0x000fca000fffe03f */
[----:B------:R-:W-:Y:S02]  /*1ec0*/  UMOV UR18, UR8 ;  /* 0x0000000800127c82 */ /* 0x000fe40008000000 */
[----:B------:R-:W-:Y:S01]  /*1ed0*/  QGMMA.64x64x32.F32.E5M2.E5M2 R24, gdesc[UR16], R24, UP0 ;  /* 0x00e00000101879f3 */ /* 0x000fe2000bf03818 */
[----:B------:R-:W-:Y:S02]  /*1ee0*/  UIADD3 UR16, UR7, 0x2, URZ ;  /* 0x0000000207107890 */ /* 0x000fe4000fffe03f */
[----:B------:R-:W-:Y:S01]  /*1ef0*/  UIADD3 UR18, UR8, 0x2, URZ ;  /* 0x0000000208127890 */ /* 0x000fe2000fffe03f */
[----:B------:R-:W-:Y:S01]  /*1f00*/  UMOV UR17, 0x40000040 ;  /* 0x4000004000117882 */ /* 0x000fe20000000000 */
[----:B------:R-:W-:Y:S01]  /*1f10*/  UMOV UR19, 0x40000040 ;  /* 0x4000004000137882 */ /* 0x000fe20000000000 */
[----:B------:R-:W-:-:S06]  /*1f20*/  UISETP.NE.AND UP0, UPT, UR6, UR27, UPT ;  /* 0x0000001b0600728c */ /* 0x000fcc000bf05270 */
        /* <DEDUP_REMOVED lines=8> */
[----:B------:R-:W-:Y:S01]  /*1fb0*/  UMOV UR17, 0x40000040 ;  /* 0x4000004000117882 */ /* 0x000fe20000000000 */
[----:B------:R-:W-:Y:S01]  /*1fc0*/  UMOV UR19, 0x40000040 ;  /* 0x4000004000137882 */ /* 0x000fe20000000000 */
[----:B------:R-:W-:-:S06]  /*1fd0*/  USEL UR7, URZ, 0x1, UP0 ;  /* 0x000000013f077887 */ /* 0x000fcc0008000000 */
[----:B------:R-:W-:Y:S01]  /*1fe0*/  ISETP.NE.AND P0, PT, RZ, UR7, PT ;  /* 0x00000007ff007c0c */ /* 0x000fe2000bf05270 */
[----:B------:R-:W-:Y:S03]  /*1ff0*/  QGMMA.64x64x32.F32.E5M2.E5M2 R24, gdesc[UR16], R24, gsb0 ;  /* 0x00e00000101879f3 */ /* 0x000fe60008003818 */
[----:B------:R-:W-:-:S09]  /*2000*/  WARPGROUP.DEPBAR.LE gsb0, 0x1 ;  /* 0x00008000000079c5 */ /* 0x000fd20000010100 */
[----:B------:R-:W-:Y:S05]  /*2010*/  @!P0 BRA `(.L_x_27) ;  /* 0x0000000000888947 */ /* 0x000fea0003800000 */
[----:B------:R-:W-:Y:S02]  /*2020*/  WARPGROUP.DEPBAR.LE gsb0, 0x0 ;  /* 0x00008000000079c5 */ /* 0x000fe40000010000 */
[----:B------:R-:W-:-:S01]  /*2030*/  FADD R85, R24, R85 ;  /* 0x0000005518557221 */ /* 0x000fc20000000000 */
[----:B------:R-:W-:Y:S01]  /*2040*/  FADD R84, R25, R84 ;  /* 0x0000005419547221 */ /* 0x000fe20000000000 */
        /* <DEDUP_REMOVED lines=30> */
[----:B------:R-:W-:-:S06]  /*2230*/  UMOV UR6, URZ ;  /* 0x0000003f00067c82 */ /* 0x000fcc0008000000 */
.L_x_27:
[----:B------:R-:W-:Y:S05]  /*2240*/  @!P1 BRA `(.L_x_28) ;  /* 0x0000000000049947 */ /* 0x000fea0003800000 */
[----:B------:R-:W-:Y:S01]  /*2250*/  BPT.TRAP 0x1 ;  /* 0x000000040000795c */ /* 0x000fe20000300000 */
.L_x_28:
[----:B------:R-:W-:Y:S01]  /*2260*/  ULEA UR8, UR26, UR9, 0x3 ;  /* 0x000000091a087291 */ /* 0x000fe2000f8e183f */
[----:B------:R-:W-:-:S03]  /*2270*/  ISETP.GT.U32.AND P0, PT, R7, 0x1, PT ;  /* 0x000000010700780c */ /* 0x000fc60003f04070 */
[----:B------:R-:W-:-:S04]  /*2280*/  UIADD3 UR8, UR8, 0x18, URZ ;  /* 0x0000001808087890 */ /* 0x000fc8000fffe03f */
[----:B------:R-:W-:-:S09]  /*2290*/  UPRMT UR8, URZ, 0x654, UR8 ;  /* 0x000006543f087896 */ /* 0x000fd20008000008 */
[----:B------:R-:W-:Y:S01]  /*22a0*/  SYNCS.ARRIVE.TRANS64.RED.A1T0 RZ, [UR8], RZ ;  /* 0x000000ffffff79a7 */ /* 0x000fe20008100408 */
[----:B------:R-:W-:Y:S05]  /*22b0*/  @P0 BRA `(.L_x_29) ;  /* 0x0000000000040947 */ /* 0x000fea0003800000 */
[----:B------:R-:W-:Y:S01]  /*22c0*/  BPT.TRAP 0x1 ;  /* 0x000000040000795c */ /* 0x000fe20000300000 */
.L_x_29:
[----:B------:R-:W-:Y:S01]  /*22d0*/  UIADD3 UR25, UR25, 0x1, URZ ;  /* 0x0000000119197890 */ /* 0x000fe2000fffe03f */
[C---:B------:R-:W-:Y:S01]  /*22e0*/  ISETP.GT.AND P0, PT, R14.reuse, 0x1, PT ;  /* 0x000000010e00780c */ /* 0x040fe20003f04270 */
[----:B------:R-:W-:Y:S01]  /*22f0*/  UIADD3 UR26, UR26, 0x1, URZ ;  /* 0x000000011a1a7890 */ /* 0x000fe2000fffe03f */
[----:B------:R-:W-:Y:S01]  /*2300*/  VIADD R14, R14, 0xffffffff ;  /* 0xffffffff0e0e7836 */ /* 0x000fe20000000000 */
[----:B------:R-:W-:Y:S02]  /*2310*/  UISETP.NE.AND UP0, UPT, UR25, 0x3, UPT ;  /* 0x000000031900788c */ /* 0x000fe4000bf05270 */
[----:B------:R-:W-:Y:S02]  /*2320*/  UISETP.NE.AND UP1, UPT, UR26, 0x3, UPT ;  /* 0x000000031a00788c */ /* 0x000fe4000bf25270 */
[----:B------:R-:W-:Y:S02]  /*2330*/  USEL UR8, URZ, 0x1, UP0 ;  /* 0x000000013f087887 */ /* 0x000fe40008000000 */
[----:B------:R-:W-:-:S02]  /*2340*/  USEL UR25, UR25, URZ, UP0 ;  /* 0x0000003f19197287 */ /* 0x000fc40008000000 */
[----:B------:R-:W-:Y:S02]  /*2350*/  USEL UR26, UR26, URZ, UP1 ;  /* 0x0000003f1a1a7287 */ /* 0x000fe40008800000 */
[----:B------:R-:W-:Y:S01]  /*2360*/  LOP3.LUT R17, R17, UR8, RZ, 0x3c, !PT ;  /* 0x0000000811117c12 */ /* 0x000fe2000f8e3cff */
[----:B------:R-:W-:Y:S01]  /*2370*/  UMOV UR8, 0x1 ;  /* 0x0000000100087882 */ /* 0x000fe20000000000 */
[----:B------:R-:W-:Y:S08]  /*2380*/  @P0 BRA `(.L_x_30) ;  /* 0xfffffff800780947 */ /* 0x000ff0000383ffff */
.L_x_22:
[----:B------:R-:W-:Y:S01]  /*2390*/  UISETP.NE.AND UP0, UPT, UR6, URZ, UPT ;  /* 0x0000003f0600728c */ /* 0x000fe2000bf05270 */
[----:B01----:R-:W0:Y:S01]  /*23a0*/  LDC R14, c[0x0][0x28c] ;  /* 0x0000a300ff0e7b82 */ /* 0x003e220000000800 */
[----:B------:R-:W-:Y:S02]  /*23b0*/  IMAD.U32 R15, RZ, RZ, UR24 ;  /* 0x00000018ff0f7e24 */ /* 0x000fe4000f8e00ff */
[----:B------:R-:W-:-:S06]  /*23c0*/  USEL UR6, URZ, 0x1, !UP0 ;  /* 0x000000013f067887 */ /* 0x000fcc000c000000 */
[----:B------:R-:W-:-:S13]  /*23d0*/  ISETP.NE.AND P0, PT, RZ, UR6, PT ;  /* 0x00000006ff007c0c */ /* 0x000fda000bf05270 */
[----:B------:R-:W-:Y:S05]  /*23e0*/  @!P0 BRA `(.L_x_31) ;  /* 0x0000000000848947 */ /* 0x000fea0003800000 */
[----:B------:R-:W-:Y:S02]  /*23f0*/  WARPGROUP.DEPBAR.LE gsb0, 0x0 ;  /* 0x00008000000079c5 */ /* 0x000fe40000010000 */
[----:B------:R-:W-:Y:S01]  /*2400*/  FADD R85, R24, R85 ;  /* 0x0000005518557221 */ /* 0x000fe20000000000 */
        /* <DEDUP_REMOVED lines=30> */
[----:B------:R-:W-:-:S07]  /*25f0*/  FADD R22, R22, R55 ;  /* 0x0000003716167221 */ /* 0x000fce0000000000 */
.L_x_31:
[----:B0-----:R-:W-:Y:S01]  /*2600*/  ISETP.GE.AND P0, PT, R14, 0x1, PT ;  /* 0x000000010e00780c */ /* 0x001fe20003f06270 */
[----:B------:R0:W-:Y:S01]  /*2610*/  SYNCS.ARRIVE.TRANS64.A1T0 RZ, [R15+UR23], RZ ;  /* 0x000000ff0fff79a7 */ /* 0x0001e20008100017 */
[----:B------:R-:W-:-:S11]  /*2620*/  WARPGROUP.DEPBAR.LE gsb0, 0x0 ;  /* 0x00008000000079c5 */ /* 0x000fd60000010000 */
[----:B------:R-:W-:Y:S05]  /*2630*/  @!P0 BRA `(.L_x_32) ;  /* 0x0000000000388947 */ /* 0x000fea0003800000 */
[----:B------:R-:W-:-:S13]  /*2640*/  ISETP.NE.AND P0, PT, R86, 0x3, PT ;  /* 0x000000035600780c */ /* 0x000fda0003f05270 */
[----:B------:R-:W-:Y:S05]  /*2650*/  @!P0 BRA `(.L_x_33) ;  /* 0x0000000000048947 */ /* 0x000fea0003800000 */
[----:B------:R-:W-:Y:S01]  /*2660*/  BPT.TRAP 0x1 ;  /* 0x000000040000795c */ /* 0x000fe20000300000 */
.L_x_33:
[----:B------:R-:W-:Y:S01]  /*2670*/  UIADD3 UR8, UR10, UR5, URZ ;  /* 0x000000050a087290 */ /* 0x000fe2000fffe03f */
[----:B------:R-:W-:-:S03]  /*2680*/  ISETP.GT.U32.AND P0, PT, R7, 0x1, PT ;  /* 0x000000010700780c */ /* 0x000fc60003f04070 */
[----:B------:R-:W-:-:S04]  /*2690*/  UIMAD.WIDE.U32 UR6, UR8, -0x55555555, URZ ;  /* 0xaaaaaaab080678a5 */ /* 0x000fc8000f8e003f */
[----:B------:R-:W-:-:S04]  /*26a0*/  USHF.R.U32.HI UR6, URZ, 0x1, UR7 ;  /* 0x000000013f067899 */ /* 0x000fc80008011607 */
[----:B------:R-:W-:-:S04]  /*26b0*/  UIMAD UR8, UR6, -0x3, UR8 ;  /* 0xfffffffd060878a4 */ /* 0x000fc8000f8e0208 */
[----:B------:R-:W-:-:S04]  /*26c0*/  ULEA UR8, UR8, UR9, 0x3 ;  /* 0x0000000908087291 */ /* 0x000fc8000f8e183f */
[----:B------:R-:W-:-:S04]  /*26d0*/  UIADD3 UR8, UR8, 0x18, URZ ;  /* 0x0000001808087890 */ /* 0x000fc8000fffe03f */
[----:B------:R-:W-:-:S09]  /*26e0*/  UPRMT UR8, URZ, 0x654, UR8 ;  /* 0x000006543f087896 */ /* 0x000fd20008000008 */
[----:B------:R-:W-:Y:S01]  /*26f0*/  SYNCS.ARRIVE.TRANS64.RED.A1T0 RZ, [UR8], RZ ;  /* 0x000000ffffff79a7 */ /* 0x000fe20008100408 */
[----:B------:R-:W-:Y:S05]  /*2700*/  @P0 BRA `(.L_x_32) ;  /* 0x0000000000040947 */ /* 0x000fea0003800000 */
[----:B------:R-:W-:Y:S01]  /*2710*/  BPT.TRAP 0x1 ;  /* 0x000000040000795c */ /* 0x000fe20000300000 */
.L_x_32:
[----:B------:R-:W-:Y:S01]  /*2720*/  SHF.L.U32 R14, R87, 0x1f, RZ ;  /* 0x0000001f570e7819 */ /* 0x000fe200000006ff */
[----:B------:R-:W-:Y:S01]  /*2730*/  UIADD3 UR5, UR22, UR5, URZ ;  /* 0x0000000516057290 */ /* 0x000fe2000fffe03f */
[----:B------:R-:W1:Y:S01]  /*2740*/  LDC R29, c[0x0][0x288] ;  /* 0x0000a200ff1d7b82 */ /* 0x000e620000000800 */
[----:B------:R-:W-:Y:S01]  /*2750*/  UISETP.GE.U32.AND UP1, UPT, UR22, 0x3, UPT ;  /* 0x000000031600788c */ /* 0x000fe2000bf26070 */
[----:B------:R-:W-:Y:S01]  /*2760*/  IMAD.SHL.U32 R20, R18, 0x2, RZ ;  /* 0x0000000212147824 */ /* 0x000fe200078e00ff */
[----:B------:R-:W-:Y:S02]  /*2770*/  UISETP.GT.U32.AND UP0, UPT, UR5, 0x2, UPT ;  /* 0x000000020500788c */ /* 0x000fe4000bf04070 */
[----:B------:R-:W-:Y:S02]  /*2780*/  UIMAD.WIDE.U32 UR6, UR5, -0x55555555, URZ ;  /* 0xaaaaaaab050678a5 */ /* 0x000fe4000f8e003f */
[----:B------:R-:W-:Y:S01]  /*2790*/  UISETP.LT.U32.AND UP0, UPT, UR22, 0x3, UP0 ;  /* 0x000000031600788c */ /* 0x000fe20008701070 */
[----:B------:R-:W2:Y:S01]  /*27a0*/  SYNCS.PHASECHK.TRANS64.TRYWAIT P0, [UR11+0x8], R14 ;  /* 0x0000080eff0075a7 */ /* 0x000ea2000800014b */
[----:B------:R-:W-:Y:S01]  /*27b0*/  USHF.R.U32.HI UR6, URZ, 0x1, UR7 ;  /* 0x000000013f067899 */ /* 0x000fe20008011607 */
[----:B------:R-:W-:Y:S01]  /*27c0*/  SHF.R.S32.HI R21, RZ, 0x1f, R20 ;  /* 0x0000001fff157819 */ /* 0x000fe20000011414 */
[----:B------:R-:W-:-:S02]  /*27d0*/  USEL UR8, URZ, 0x1, !UP0 ;  /* 0x000000013f087887 */ /* 0x000fc4000c000000 */
[----:B------:R-:W-:Y:S02]  /*27e0*/  UIMAD UR5, UR6, -0x3, UR5 ;  /* 0xfffffffd060578a4 */ /* 0x000fe4000f8e0205 */
[----:B------:R-:W-:-:S04]  /*27f0*/  ULOP3.LUT UR4, UR4, UR8, URZ, 0x3c, !UPT ;  /* 0x0000000804047292 */ /* 0x000fc8000f8e3c3f */
[----:B------:R-:W-:Y:S01]  /*2800*/  @UP1 ULOP3.LUT UR4, UR4, 0x1, UR6, 0x78, !UPT ;  /* 0x0000000104041892 */ /* 0x000fe2000f8e7806 */
[----:B-12---:R-:W-:Y:S11]  /*2810*/  @!P0 BRA `(.L_x_34) ;  /* 0x0000003c00808947 */ /* 0x006ff60003800000 */
.L_x_127:
[----:B------:R-:W-:Y:S01]  /*2820*/  IMAD.SHL.U32 R31, R4, 0x40, RZ ;  /* 0x00000040041f7824 */ /* 0x000fe200078e00ff */
[----:B------:R-:W-:Y:S01]  /*2830*/  ULDC UR8, c[0x0][0x284] ;  /* 0x0000a10000087ab9 */ /* 0x000fe20000000800 */
[----:B------:R-:W-:Y:S01]  /*2840*/  IMAD.SHL.U32 R4, R6, 0x40, RZ ;  /* 0x0000004006047824 */ /* 0x000fe200078e00ff */
[----:B------:R-:W-:Y:S01]  /*2850*/  SHF.R.S32.HI R30, RZ, 0x1f, R5 ;  /* 0x0000001fff1e7819 */ /* 0x000fe20000011405 */
[----:B------:R-:W-:Y:S01]  /*2860*/  ULDC.64 UR6, c[0x0][0x5d0] ;  /* 0x0001740000067ab9 */ /* 0x000fe20000000a00 */
[----:B------:R-:W-:Y:S01]  /*2870*/  SHF.R.S32.HI R28, RZ, 0x1f, R31 ;  /* 0x0000001fff1c7819 */ /* 0x000fe2000001141f */
[----:B0-----:R-:W-:Y:S01]  /*2880*/  IMAD.WIDE.U32 R14, R5, UR6, R20 ;  /* 0x00000006050e7c25 */ /* 0x001fe2000f8e0014 */
[----:B------:R-:W-:-:S03]  /*2890*/  ISETP.GE.AND P0, PT, R4, UR8, PT ;  /* 0x0000000804007c0c */ /* 0x000fc6000bf06270 */
[----:B------:R-:W-:Y:S01]  /*28a0*/  IMAD R16, R30, UR6, RZ ;  /* 0x000000061e107c24 */ /* 0x000fe2000f8e02ff */
[C---:B------:R-:W-:Y:S02]  /*28b0*/  ISETP.GE.OR P0, PT, R31.reuse, R29, P0 ;  /* 0x0000001d1f00720c */ /* 0x040fe40000706670 */
[----:B------:R-:W-:Y:S01]  /*28c0*/  IADD3 R14, P1, R31, R14, RZ ;  /* 0x0000000e1f0e7210 */ /* 0x000fe20007f3e0ff */
[----:B------:R-:W-:-:S05]  /*28d0*/  IMAD R17, R5, UR7, R16 ;  /* 0x0000000705117c24 */ /* 0x000fca000f8e0210 */
[----:B------:R-:W-:-:S05]  /*28e0*/  IADD3.X R15, R28, R15, R17, P1, !PT ;  /* 0x0000000f1c0f7210 */ /* 0x000fca0000ffe411 */
[----:B------:R-:W-:Y:S05]  /*28f0*/  @P0 BRA `(.L_x_35) ;  /* 0x0000002400a80947 */ /* 0x000fea0003800000 */
[----:B------:R-:W0:Y:S01]  /*2900*/  LDC.64 R24, c[0x0][0x5c8] ;  /* 0x00017200ff187b82 */ /* 0x000e220000000a00 */
[----:B------:R-:W-:Y:S01]  /*2910*/  IMAD.WIDE R26, R6, 0x40, R10 ;  /* 0x00000040061a7825 */ /* 0x000fe200078e020a */
[----:B------:R-:W-:Y:S01]  /*2920*/  ULDC.64 UR6, c[0x0][0x5c0] ;  /* 0x0001700000067ab9 */ /* 0x000fe20000000a00 */
[----:B------:R-:W-:Y:S02]  /*2930*/  BSSY B0, `(.L_x_35) ;  /* 0x0000266000007945 */ /* 0x000fe40003800000 */
[-C--:B0-----:R-:W-:Y:S02]  /*2940*/  IMAD R6, R27, R24.reuse, RZ ;  /* 0x000000181b067224 */ /* 0x081fe400078e02ff */
[----:B------:R-:W-:-:S04]  /*2950*/  IMAD.WIDE.U32 R14, R26, R24, R14 ;  /* 0x000000181a0e7225 */ /* 0x000fc800078e000e */
[----:B------:R-:W-:Y:S01]  /*2960*/  IMAD R17, R26, R25, R6 ;  /* 0x000000191a117224 */ /* 0x000fe200078e0206 */
[----:B------:R-:W-:Y:S02]  /*2970*/  LEA R16, P0, R24, R14, 0x3 ;  /* 0x0000000e18107211 */ /* 0x000fe400078018ff */
[----:B------:R-:W-:Y:S01]  /*2980*/  IADD3 R14, P1, R14, UR6, RZ ;  /* 0x000000060e0e7c10 */ /* 0x000fe2000ff3e0ff */
[----:B------:R-:W-:Y:S01]  /*2990*/  IMAD.IADD R17, R15, 0x1, R17 ;  /* 0x000000010f117824 */ /* 0x000fe200078e0211 */
[----:B------:R-:W-:-:S04]  /*29a0*/  IADD3 R16, P2, R16, UR6, RZ ;  /* 0x0000000610107c10 */ /* 0x000fc8000ff5e0ff */
[----:B------:R-:W-:Y:S01]  /*29b0*/  LEA.HI.X R6, R24, R17, R25, 0x3, P0 ;  /* 0x0000001118067211 */ /* 0x000fe200000f1c19 */
[----:B------:R-:W-:Y:S01]  /*29c0*/  IMAD R24, R18, -0x2, R29 ;  /* 0xfffffffe12187824 */ /* 0x000fe200078e021d */
[----:B-----5:R-:W-:Y:S02]  /*29d0*/  FSETP.NEU.AND P0, PT, R13, RZ, PT ;  /* 0x000000ff0d00720b */ /* 0x020fe40003f0d000 */
[----:B------:R-:W-:Y:S01]  /*29e0*/  IADD3.X R15, R17, UR7, RZ, P1, !PT ;  /* 0x00000007110f7c10 */ /* 0x000fe20008ffe4ff */
[----:B------:R-:W-:Y:S01]  /*29f0*/  IMAD.IADD R24, R24, 0x1, -R31 ;  /* 0x0000000118187824 */ /* 0x000fe200078e0a1f */
[----:B------:R-:W-:Y:S01]  /*2a00*/  IADD3.X R17, R6, UR7, RZ, P2, !PT ;  /* 0x0000000706117c10 */ /* 0x000fe200097fe4ff */
[----:B------:R-:W-:-:S08]  /*2a10*/  IMAD.IADD R6, R19, 0x1, -R4 ;  /* 0x0000000113067824 */ /* 0x000fd000078e0a04 */
[----:B------:R-:W-:Y:S05]  /*2a20*/  @!P0 BRA `(.L_x_36) ;  /* 0x0000001c00188947 */ /* 0x000fea0003800000 */
[----:B------:R-:W-:Y:S01]  /*2a30*/  ULDC.64 UR6, c[0x0][0x5b8] ;  /* 0x00016e0000067ab9 */ /* 0x000fe20000000a00 */
[----:B------:R-:W-:Y:S01]  /*2a40*/  ULDC.64 UR16, c[0x0][0x5a8] ;  /* 0x00016a0000107ab9 */ /* 0x000fe20000000a00 */
[----:B------:R-:W-:Y:S01]  /*2a50*/  IMAD.WIDE.U32 R20, R5, UR6, R20 ;  /* 0x0000000605147c25 */ /* 0x000fe2000f8e0014 */
[----:B------:R-:W-:Y:S03]  /*2a60*/  BSSY B1, `(.L_x_37) ;  /* 0x0000010000017945 */ /* 0x000fe60003800000 */
[----:B------:R-:W-:Y:S01]  /*2a70*/  IMAD R4, R30, UR6, RZ ;  /* 0x000000061e047c24 */ /* 0x000fe2000f8e02ff */
[----:B------:R-:W-:-:S03]  /*2a80*/  IADD3 R20, P0, R31, R20, RZ ;  /* 0x000000141f147210 */ /* 0x000fc60007f1e0ff */
[----:B------:R-:W-:Y:S01]  /*2a90*/  IMAD R5, R5, UR7, R4 ;  /* 0x0000000705057c24 */ /* 0x000fe2000f8e0204 */
[----:B------:R-:W-:Y:S02]  /*2aa0*/  ULDC.64 UR6, c[0x0][0x5b0] ;  /* 0x00016c0000067ab9 */ /* 0x000fe40000000a00 */
[----:B------:R-:W-:Y:S02]  /*2ab0*/  IMAD R25, R27, UR6, RZ ;  /* 0x000000061b197c24 */ /* 0x000fe4000f8e02ff */
[----:B------:R-:W-:Y:S02]  /*2ac0*/  IADD3.X R21, R28, R21, R5, P0, !PT ;  /* 0x000000151c157210 */ /* 0x000fe400007fe405 */
[----:B------:R-:W-:Y:S01]  /*2ad0*/  ISETP.GE.AND P0, PT, R24, 0x1, PT ;  /* 0x000000011800780c */ /* 0x000fe20003f06270 */
[C---:B------:R-:W-:Y:S02]  /*2ae0*/  IMAD R25, R26.reuse, UR7, R25 ;  /* 0x000000071a197c24 */ /* 0x040fe4000f8e0219 */
[----:B------:R-:W-:Y:S01]  /*2af0*/  IMAD.WIDE.U32 R4, R26, UR6, R20 ;  /* 0x000000061a047c25 */ /* 0x000fe2000f8e0014 */
[----:B------:R-:W-:-:S02]  /*2b00*/  ISETP.LT.OR P3, PT, R6, 0x1, !P0 ;  /* 0x000000010600780c */ /* 0x000fc40004761670 */
[----:B------:R-:W-:-:S04]  /*2b10*/  IADD3 R4, P1, R4, UR16, RZ ;  /* 0x0000001004047c10 */ /* 0x000fc8000ff3e0ff */
[--C-:B------:R-:W-:Y:S02]  /*2b20*/  IADD3.X R5, R5, UR17, R25.reuse, P1, !PT ;  /* 0x0000001105057c10 */ /* 0x100fe40008ffe419 */
[----:B------:R-:W-:-:S05]  /*2b30*/  PRMT R25, RZ, 0x7610, R25 ;  /* 0x00007610ff197816 */ /* 0x000fca0000000019 */
[----:B------:R-:W-:Y:S05]  /*2b40*/  @P3 BRA `(.L_x_38) ;  /* 0x0000000000043947 */ /* 0x000fea0003800000 */
[----:B------:R0:W5:Y:S02]  /*2b50*/  LDG.E.U8 R25, desc[UR20][R4.64] ;  /* 0x0000001404197981 */ /* 0x000164000c1e1100 */
.L_x_38:
[----:B------:R-:W-:Y:S05]  /*2b60*/  BSYNC B1 ;  /* 0x0000000000017941 */ /* 0x000fea0003800000 */
.L_x_37:
[----:B-----5:R-:W-:Y:S01]  /*2b70*/  LOP3.LUT R25, R25, 0xff, RZ, 0xc0, !PT ;  /* 0x000000ff19197812 */ /* 0x020fe200078ec0ff */
[----:B------:R-:W-:Y:S01]  /*2b80*/  BSSY B1, `(.L_x_39) ;  /* 0x000000c000017945 */ /* 0x000fe20003800000 */
[----:B------:R-:W-:Y:S02]  /*2b90*/  ISETP.GE.AND P1, PT, R24, 0x2, PT ;  /* 0x000000021800780c */ /* 0x000fe40003f26270 */
[----:B------:R-:W-:Y:S02]  /*2ba0*/  F2FP.F16.E5M2.UNPACK_B R25, R25 ;  /* 0x00000019ff19723e */ /* 0x000fe400020004ff */
[----:B------:R-:W-:-:S03]  /*2bb0*/  ISETP.LT.OR P2, PT, R6, 0x1, !P1 ;  /* 0x000000010600780c */ /* 0x000fc60004f41670 */
[----:B------:R-:W-:Y:S01]  /*2bc0*/  HADD2.F32 R28, -RZ, R25.H0_H0 ;  /* 0x20000019ff1c7230 */ /* 0x000fe20000004100 */
[----:B------:R-:W-:-:S04]  /*2bd0*/  PRMT R25, RZ, 0x7610, R25 ;  /* 0x00007610ff197816 */ /* 0x000fc80000000019 */
[----:B------:R-:W-:-:S04]  /*2be0*/  FMUL R28, R28, R13 ;  /* 0x0000000d1c1c7220 */ /* 0x000fc80000400000 */
[----:B------:R-:W-:-:S05]  /*2bf0*/  FFMA R28, R85, R12, R28 ;  /* 0x0000000c551c7223 */ /* 0x000fca000000001c */
[----:B------:R-:W-:-:S05]  /*2c00*/  F2FP.SATFINITE.E5M2.F32.PACK_AB_MERGE_C R29, RZ, R28, RZ ;  /* 0x0000001cff1d723e */ /* 0x000fca00048060ff */
[----:B------:R1:W-:Y:S01]  /*2c10*/  @!P3 STG.E.U8 desc[UR20][R14.64], R29 ;  /* 0x0000001d0e00b986 */ /* 0x0003e2000c101114 */
[----:B------:R-:W-:Y:S05]  /*2c20*/  @P2 BRA `(.L_x_40) ;  /* 0x0000000000042947 */ /* 0x000fea0003800000 */
[----:B------:R2:W5:Y:S02]  /*2c30*/  LDG.E.U8 R25, desc[UR20][R4.64+0x1] ;  /* 0x0000011404197981 */ /* 0x000564000c1e1100 */
.L_x_40:
[----:B------:R-:W-:Y:S05]  /*2c40*/  BSYNC B1 ;  /* 0x0000000000017941 */ /* 0x000fea0003800000 */
.L_x_39:
[----:B-----5:R-:W-:Y:S01]  /*2c50*/  LOP3.LUT R25, R25, 0xff, RZ, 0xc0, !PT ;  /* 0x000000ff19197812 */ /* 0x020fe200078ec0ff */
[----:B------:R-:W-:Y:S01]  /*2c60*/  BSSY B1, `(.L_x_41) ;  /* 0x0000012000017945 */ /* 0x000fe20003800000 */
[----:B-1----:R-:W-:Y:S02]  /*2c70*/  IADD3 R29, P3, R26, 0x8, RZ ;  /* 0x000000081a1d7810 */ /* 0x002fe40007f7e0ff */
[----:B------:R-:W-:Y:S02]  /*2c80*/  F2FP.F16.E5M2.UNPACK_B R25, R25 ;  /* 0x00000019ff19723e */ /* 0x000fe400020004ff */
[----:B------:R-:W-:Y:S01]  /*2c90*/  ISETP.LT.OR P0, PT, R6, 0x9, !P0 ;  /* 0x000000090600780c */ /* 0x000fe20004701670 */
[----:B------:R-:W-:Y:S02]  /*2ca0*/  IMAD.X R27, RZ, RZ, R27, P3 ;  /* 0x000000ffff1b7224 */ /* 0x000fe400018e061b */
[----:B------:R-:W-:Y:S02]  /*2cb0*/  HADD2.F32 R26, -RZ, R25.H0_H0 ;  /* 0x20000019ff1a7230 */ /* 0x000fe40000004100 */
[----:B------:R-:W-:-:S04]  /*2cc0*/  IMAD.WIDE.U32 R20, R29, UR6, R20 ;  /* 0x000000061d147c25 */ /* 0x000fc8000f8e0014 */
[----:B------:R-:W-:Y:S01]  /*2cd0*/  FMUL R25, R26, R13 ;  /* 0x0000000d1a197220 */ /* 0x000fe20000400000 */
[----:B------:R-:W-:Y:S01]  /*2ce0*/  IMAD R26, R27, UR6, RZ ;  /* 0x000000061b1a7c24 */ /* 0x000fe2000f8e02ff */
[----:B------:R-:W-:Y:S02]  /*2cf0*/  IADD3 R20, P3, R20, UR16, RZ ;  /* 0x0000001014147c10 */ /* 0x000fe4000ff7e0ff */
[----:B------:R-:W-:Y:S01]  /*2d00*/  FFMA R25, R84, R12, R25 ;  /* 0x0000000c54197223 */ /* 0x000fe20000000019 */
[----:B------:R-:W-:-:S04]  /*2d10*/  IMAD R29, R29, UR7, R26 ;  /* 0x000000071d1d7c24 */ /* 0x000fc8000f8e021a */
[----:B------:R-:W-:Y:S02]  /*2d20*/  F2FP.SATFINITE.E5M2.F32.PACK_AB_MERGE_C R27, RZ, R25, RZ ;  /* 0x00000019ff1b723e */ /* 0x000fe400048060ff */
[----:B------:R-:W-:Y:S02]  /*2d30*/  IADD3.X R21, R21, UR17, R29, P3, !PT ;  /* 0x0000001115157c10 */ /* 0x000fe40009ffe41d */
[----:B------:R-:W-:Y:S01]  /*2d40*/  PRMT R25, RZ, 0x7610, R25 ;  /* 0x00007610ff197816 */ /* 0x000fe20000000019 */
[----:B------:R1:W-:Y:S01]  /*2d50*/  @!P2 STG.E.U8 desc[UR20][R14.64+0x1], R27 ;  /* 0x0000011b0e00a986 */ /* 0x0003e2000c101114 */
[----:B------:R-:W-:Y:S05]  /*2d60*/  @P0 BRA `(.L_x_42) ;  /* 0x0000000000040947 */ /* 0x000fea0003800000 */
[----:B------:R3:W5:Y:S02]  /*2d70*/  LDG.E.U8 R25, desc[UR20][R20.64] ;  /* 0x0000001414197981 */ /* 0x000764000c1e1100 */
.L_x_42:
[----:B------:R-:W-:Y:S05]  /*2d80*/  BSYNC B1 ;  /* 0x0000000000017941 */ /* 0x000fea0003800000 */
.L_x_41:
[----:B-----5:R-:W-:Y:S01]  /*2d90*/  LOP3.LUT R25, R25, 0xff, RZ, 0xc0, !PT ;  /* 0x000000ff19197812 */ /* 0x020fe200078ec0ff */
[----:B------:R-:W-:Y:S01]  /*2da0*/  BSSY B1, `(.L_x_43) ;  /* 0x000000b000017945 */ /* 0x000fe20003800000 */
[----:B------:R-:W-:Y:S02]  /*2db0*/  ISETP.LT.OR P1, PT, R6, 0x9, !P1 ;  /* 0x000000090600780c */ /* 0x000fe40004f21670 */
[----:B------:R-:W-:-:S05]  /*2dc0*/  F2FP.F16.E5M2.UNPACK_B R25, R25 ;  /* 0x00000019ff19723e */ /* 0x000fca00020004ff */
[----:B------:R-:W-:Y:S01]  /*2dd0*/  HADD2.F32 R26, -RZ, R25.H0_H0 ;  /* 0x20000019ff1a7230 */ /* 0x000fe20000004100 */
[----:B------:R-:W-:-:S04]  /*2de0*/  PRMT R25, RZ, 0x7610, R25 ;  /* 0x00007610ff197816 */ /* 0x000fc80000000019 */
[----:B------:R-:W-:-:S04]  /*2df0*/  FMUL R26, R26, R13 ;  /* 0x0000000d1a1a7220 */ /* 0x000fc80000400000 */
[----:B------:R-:W-:-:S05]  /*2e00*/  FFMA R26, R83, R12, R26 ;  /* 0x0000000c531a7223 */ /* 0x000fca000000001a */
[----:B-1----:R-:W-:-:S05]  /*2e10*/  F2FP.SATFINITE.E5M2.F32.PACK_AB_MERGE_C R27, RZ, R26, RZ ;  /* 0x0000001aff1b723e */ /* 0x002fca00048060ff */
[----:B------:R1:W-:Y:S01]  /*2e20*/  @!P0 STG.E.U8 desc[UR20][R16.64], R27 ;  /* 0x0000001b10008986 */ /* 0x0003e2000c101114 */
[----:B------:R-:W-:Y:S05]  /*2e30*/  @P1 BRA `(.L_x_44) ;  /* 0x0000000000041947 */ /* 0x000fea0003800000 */
[----:B------:R4:W5:Y:S02]  /*2e40*/  LDG.E.U8 R25, desc[UR20][R20.64+0x1] ;  /* 0x0000011414197981 */ /* 0x000964000c1e1100 */
.L_x_44:
[----:B------:R-:W-:Y:S05]  /*2e50*/  BSYNC B1 ;  /* 0x0000000000017941 */ /* 0x000fea0003800000 */
.L_x_43:
[----:B-----5:R-:W-:Y:S01]  /*2e60*/  LOP3.LUT R25, R25, 0xff, RZ, 0xc0, !PT ;  /* 0x000000ff19197812 */ /* 0x020fe200078ec0ff */
[----:B------:R-:W-:Y:S01]  /*2e70*/  BSSY B1, `(.L_x_45) ;  /* 0x000000c000017945 */ /* 0x000fe20003800000 */
[----:B------:R-:W-:Y:S02]  /*2e80*/  ISETP.GE.AND P0, PT, R24, 0x9, PT ;  /* 0x000000091800780c */ /* 0x000fe40003f06270 */
[----:B------:R-:W-:Y:S02]  /*2e90*/  F2FP.F16.E5M2.UNPACK_B R25, R25 ;  /* 0x00000019ff19723e */ /* 0x000fe400020004ff */
[----:B------:R-:W-:-:S03]  /*2ea0*/  ISETP.LT.OR P2, PT, R6, 0x1, !P0 ;  /* 0x000000010600780c */ /* 0x000fc60004741670 */
[----:B------:R-:W-:-:S05]  /*2eb0*/  HADD2.F32 R26, -RZ, R25.H0_H0 ;  /* 0x20000019ff1a7230 */ /* 0x000fca0000004100 */
[----:B------:R-:W-:-:S04]  /*2ec0*/  FMUL R25, R26, R13 ;  /* 0x0000000d1a197220 */ /* 0x000fc80000400000 */
[----:B------:R-:W-:-:S05]  /*2ed0*/  FFMA R25, R82, R12, R25 ;  /* 0x0000000c52197223 */ /* 0x000fca0000000019 */
[----:B-1----:R-:W-:Y:S02]  /*2ee0*/  F2FP.SATFINITE.E5M2.F32.PACK_AB_MERGE_C R27, RZ, R25, RZ ;  /* 0x00000019ff1b723e */ /* 0x002fe400048060ff */
[----:B------:R-:W-:-:S03]  /*2ef0*/  PRMT R25, RZ, 0x7610, R25 ;  /* 0x00007610ff197816 */ /* 0x000fc60000000019 */
[----:B------:R1:W-:Y:S01]  /*2f00*/  @!P1 STG.E.U8 desc[UR20][R16.64+0x1], R27 ;  /* 0x0000011b10009986 */ /* 0x0003e2000c101114 */
[----:B------:R-:W-:Y:S05]  /*2f10*/  @P2 BRA `(.L_x_46) ;  /* 0x0000000000042947 */ /* 0x000fea0003800000 */
[----:B------:R0:W5:Y:S02]  /*2f20*/  LDG.E.U8 R25, desc[UR20][R4.64+0x8] ;  /* 0x0000081404197981 */ /* 0x000164000c1e1100 */
.L_x_46:
[----:B------:R-:W-:Y:S05]  /*2f30*/  BSYNC B1 ;  /* 0x0000000000017941 */ /* 0x000fea0003800000 */
.L_x_45:
        /* <DEDUP_REMOVED lines=13> */
.L_x_48:
[----:B------:R-:W-:Y:S05]  /*3010*/  BSYNC B1 ;  /* 0x0000000000017941 */ /* 0x000fea0003800000 */
.L_x_47:
[----:B-----5:R-:W-:Y:S01]  /*3020*/  LOP3.LUT R25, R25, 0xff, RZ, 0xc0, !PT ;  /* 0x000000ff19197812 */ /* 0x020fe200078ec0ff */
[----:B------:R-:W-:Y:S01]  /*3030*/  BSSY B1, `(.L_x_49) ;  /* 0x000000b000017945 */ /* 0x000fe20003800000 */
[----:B------:R-:W-:Y:S02]  /*3040*/  ISETP.LT.OR P0, PT, R6, 0x9, !P0 ;  /* 0x000000090600780c */ /* 0x000fe40004701670 */
[----:B------:R-:W-:-:S05]  /*3050*/  F2FP.F16.E5M2.UNPACK_B R25, R25 ;  /* 0x00000019ff19723e */ /* 0x000fca00020004ff */
        /* <DEDUP_REMOVED lines=8> */
.L_x_50:
[----:B------:R-:W-:Y:S05]  /*30e0*/  BSYNC B1 ;  /* 0x0000000000017941 */ /* 0x000fea0003800000 */
.L_x_49:
        /* <DEDUP_REMOVED lines=12> */
.L_x_52:
[----:B------:R-:W-:Y:S05]  /*31b0*/  BSYNC B1 ;  /* 0x0000000000017941 */ /* 0x000fea0003800000 */
.L_x_51:
        /* <DEDUP_REMOVED lines=13> */
.L_x_54:
[----:B------:R-:W-:Y:S05]  /*3290*/  BSYNC B1 ;  /* 0x0000000000017941 */ /* 0x000fea0003800000 */
.L_x_53:
        /* <DEDUP_REMOVED lines=13> */
.L_x_56:
[----:B------:R-:W-:Y:S05]  /*3370*/  BSYNC B1 ;  /* 0x0000000000017941 */ /* 0x000fea0003800000 */
.L_x_55:
        /* <DEDUP_REMOVED lines=12> */
.L_x_58:
[----:B------:R-:W-:Y:S05]  /*3440*/  BSYNC B1 ;  /* 0x0000000000017941 */ /* 0x000fea0003800000 */
.L_x_57:
        /* <DEDUP_REMOVED lines=12> */
.L_x_60:
[----:B------:R-:W-:Y:S05]  /*3510*/  BSYNC B1 ;  /* 0x0000000000017941 */ /* 0x000fea0003800000 */
.L_x_59:
        /* <DEDUP_REMOVED lines=13> */
.L_x_62:
[----:B------:R-:W-:Y:S05]  /*35f0*/  BSYNC B1 ;  /* 0x0000000000017941 */ /* 0x000fea0003800000 */
.L_x_61:
        /* <DEDUP_REMOVED lines=13> */
.L_x_64:
[----:B------:R-:W-:Y:S05]  /*36d0*/  BSYNC B1 ;  /* 0x0000000000017941 */ /* 0x000fea0003800000 */
.L_x_63:
        /* <DEDUP_REMOVED lines=12> */
.L_x_66:
[----:B------:R-:W-:Y:S05]  /*37a0*/  BSYNC B1 ;  /* 0x0000000000017941 */ /* 0x000fea0003800000 */
.L_x_65:
        /* <DEDUP_REMOVED lines=12> */
.L_x_68:
[----:B------:R-:W-:Y:S05]  /*3870*/  BSYNC B1 ;  /* 0x0000000000017941 */ /* 0x000fea0003800000 */
.L_x_67:
        /* <DEDUP_REMOVED lines=13> */
.L_x_70:
[----:B------:R-:W-:Y:S05]  /*3950*/  BSYNC B1 ;  /* 0x0000000000017941 */ /* 0x000fea0003800000 */
.L_x_69:
        /* <DEDUP_REMOVED lines=13> */
.L_x_72:
[----:B------:R-:W-:Y:S05]  /*3a30*/  BSYNC B1 ;  /* 0x0000000000017941 */ /* 0x000fea0003800000 */
.L_x_71:
        /* <DEDUP_REMOVED lines=12> */
.L_x_74:
[----:B------:R-:W-:Y:S05]  /*3b00*/  BSYNC B1 ;  /* 0x0000000000017941 */ /* 0x000fea0003800000 */
.L_x_73:
        /* <DEDUP_REMOVED lines=12> */
.L_x_76:
[----:B------:R-:W-:Y:S05]  /*3bd0*/  BSYNC B1 ;  /* 0x0000000000017941 */ /* 0x000fea0003800000 */
.L_x_75:
        /* <DEDUP_REMOVED lines=13> */
.L_x_78:
[----:B------:R-:W-:Y:S05]  /*3cb0*/  BSYNC B1 ;  /* 0x0000000000017941 */ /* 0x000fea0003800000 */
.L_x_77:
        /* <DEDUP_REMOVED lines=13> */
.L_x_80:
[----:B------:R-:W-:Y:S05]  /*3d90*/  BSYNC B1 ;  /* 0x0000000000017941 */ /* 0x000fea0003800000 */
.L_x_79:
        /* <DEDUP_REMOVED lines=12> */
.L_x_82:
[----:B------:R-:W-:Y:S05]  /*3e60*/  BSYNC B1 ;  /* 0x0000000000017941 */ /* 0x000fea0003800000 */
.L_x_81:
        /* <DEDUP_REMOVED lines=12> */
.L_x_84:
[----:B------:R-:W-:Y:S05]  /*3f30*/  BSYNC B1 ;  /* 0x0000000000017941 */ /* 0x000fea0003800000 */
.L_x_83:
        /* <DEDUP_REMOVED lines=13> */
.L_x_86:
[----:B------:R-:W-:Y:S05]  /*4010*/  BSYNC B1 ;  /* 0x0000000000017941 */ /* 0x000fea0003800000 */
.L_x_85:
        /* <DEDUP_REMOVED lines=13> */
.L_x_88:
[----:B------:R-:W-:Y:S05]  /*40f0*/  BSYNC B1 ;  /* 0x0000000000017941 */ /* 0x000fea0003800000 */
.L_x_87:
        /* <DEDUP_REMOVED lines=12> */
.L_x_90:
[----:B------:R-:W-:Y:S05]  /*41c0*/  BSYNC B1 ;  /* 0x0000000000017941 */ /* 0x000fea0003800000 */
.L_x_89:
        /* <DEDUP_REMOVED lines=12> */
.L_x_92:
[----:B------:R-:W-:Y:S05]  /*4290*/  BSYNC B1 ;  /* 0x0000000000017941 */ /* 0x000fea0003800000 */
.L_x_91:
        /* <DEDUP_REMOVED lines=13> */
.L_x_94:
[----:B------:R-:W-:Y:S05]  /*4370*/  BSYNC B1 ;  /* 0x0000000000017941 */ /* 0x000fea0003800000 */
.L_x_93:
[----:B-----5:R-:W-:Y:S01]  /*4380*/  LOP3.LUT R25, R25, 0xff, RZ, 0xc0, !PT ;  /* 0x000000ff19197812 */ /* 0x020fe200078ec0ff */
[----:B------:R-:W-:Y:S01]  /*4390*/  BSSY B1, `(.L_x_95) ;  /* 0x000000c000017945 */ /* 0x000fe20003800000 */
[----:B------:R-:W-:Y:S02]  /*43a0*/  ISETP.GE.AND P1, PT, R24, 0x3a, PT ;  /* 0x0000003a1800780c */ /* 0x000fe40003f26270 */
[----:B------:R-:W-:Y:S02]  /*43b0*/  F2FP.F16.E5M2.UNPACK_B R25, R25 ;  /* 0x00000019ff19723e */ /* 0x000fe400020004ff */
[----:B------:R-:W-:Y:S02]  /*43c0*/  ISETP.LT.OR P3, PT, R6, 0x1, !P1 ;  /* 0x000000010600780c */ /* 0x000fe40004f61670 */
[----:B------:R-:W-:Y:S01]  /*43d0*/  PRMT R24, RZ, 0x7610, R24 ;  /* 0x00007610ff187816 */ /* 0x000fe20000000018 */
[----:B------:R-:W-:-:S05]  /*43e0*/  HADD2.F32 R26, -RZ, R25.H0_H0 ;  /* 0x20000019ff1a7230 */ /* 0x000fca0000004100 */
[----:B------:R-:W-:-:S04]  /*43f0*/  FMUL R26, R26, R13 ;  /* 0x0000000d1a1a7220 */ /* 0x000fc80000400000 */
[----:B------:R-:W-:-:S05]  /*4400*/  FFMA R26, R57, R12, R26 ;  /* 0x0000000c391a7223 */ /* 0x000fca000000001a */
[----:B------:R-:W-:-:S05]  /*4410*/  F2FP.SATFINITE.E5M2.F32.PACK_AB_MERGE_C R25, RZ, R26, RZ ;  /* 0x0000001aff19723e */ /* 0x000fca00048060ff */
[----:B------:R0:W-:Y:S01]  /*4420*/  @!P2 STG.E.U8 desc[UR20][R14.64+0x38], R25 ;  /* 0x000038190e00a986 */ /* 0x0001e2000c101114 */
[----:B------:R-:W-:Y:S05]  /*4430*/  @P3 BRA `(.L_x_96) ;  /* 0x0000000000043947 */ /* 0x000fea0003800000 */
[----:B------:R0:W5:Y:S02]  /*4440*/  LDG.E.U8 R24, desc[UR20][R4.64+0x39] ;  /* 0x0000391404187981 */ /* 0x000164000c1e1100 */
.L_x_96:
[----:B------:R-:W-:Y:S05]  /*4450*/  BSYNC B1 ;  /* 0x0000000000017941 */ /* 0x000fea0003800000 */
.L_x_95:
[----:B-----5:R-:W-:Y:S01]  /*4460*/  LOP3.LUT R24, R24, 0xff, RZ, 0xc0, !PT ;  /* 0x000000ff18187812 */ /* 0x020fe200078ec0ff */
[----:B------:R-:W-:Y:S01]  /*4470*/  BSSY B1, `(.L_x_97) ;  /* 0x000000b000017945 */ /* 0x000fe20003800000 */
[----:B------:R-:W-:Y:S02]  /*4480*/  ISETP.LT.OR P0, PT, R6, 0x9, !P0 ;  /* 0x000000090600780c */ /* 0x000fe40004701670 */
[----:B------:R-:W-:Y:S02]  /*4490*/  F2FP.F16.E5M2.UNPACK_B R24, R24 ;  /* 0x00000018ff18723e */ /* 0x000fe400020004ff */
[----:B0-2---:R-:W-:-:S03]  /*44a0*/  PRMT R4, RZ, 0x7610, R4 ;  /* 0x00007610ff047816 */ /* 0x005fc60000000004 */
[----:B------:R-:W-:-:S05]  /*44b0*/  HADD2.F32 R24, -RZ, R24.H0_H0 ;  /* 0x20000018ff187230 */ /* 0x000fca0000004100 */
[----:B------:R-:W-:-:S04]  /*44c0*/  FMUL R5, R24, R13 ;  /* 0x0000000d18057220 */ /* 0x000fc80000400000 */
[----:B------:R-:W-:-:S05]  /*44d0*/  FFMA R5, R56, R12, R5 ;  /* 0x0000000c38057223 */ /* 0x000fca0000000005 */
[----:B------:R-:W-:-:S05]  /*44e0*/  F2FP.SATFINITE.E5M2.F32.PACK_AB_MERGE_C R5, RZ, R5, RZ ;  /* 0x00000005ff05723e */ /* 0x000fca00048060ff */
[----:B------:R0:W-:Y:S01]  /*44f0*/  @!P3 STG.E.U8 desc[UR20][R14.64+0x39], R5 ;  /* 0x000039050e00b986 */ /* 0x0001e2000c101114 */
[----:B------:R-:W-:Y:S05]  /*4500*/  @P0 BRA `(.L_x_98) ;  /* 0x0000000000040947 */ /* 0x000fea0003800000 */
[----:B------:R2:W5:Y:S02]  /*4510*/  LDG.E.U8 R4, desc[UR20][R20.64+0x38] ;  /* 0x0000381414047981 */ /* 0x000564000c1e1100 */
.L_x_98:
[----:B------:R-:W-:Y:S05]  /*4520*/  BSYNC B1 ;  /* 0x0000000000017941 */ /* 0x000fea0003800000 */
.L_x_97:
[----:B-----5:R-:W-:Y:S01]  /*4530*/  LOP3.LUT R4, R4, 0xff, RZ, 0xc0, !PT ;  /* 0x000000ff04047812 */ /* 0x020fe200078ec0ff */
[----:B------:R-:W-:Y:S01]  /*4540*/  BSSY B1, `(.L_x_99) ;  /* 0x000000b000017945 */ /* 0x000fe20003800000 */
[----:B------:R-:W-:Y:S02]  /*4550*/  ISETP.LT.OR P1, PT, R6, 0x9, !P1 ;  /* 0x000000090600780c */ /* 0x000fe40004f21670 */
[----:B------:R-:W-:-:S05]  /*4560*/  F2FP.F16.E5M2.UNPACK_B R4, R4 ;  /* 0x00000004ff04723e */ /* 0x000fca00020004ff */
[----:B------:R-:W-:-:S05]  /*4570*/  HADD2.F32 R4, -RZ, R4.H0_H0 ;  /* 0x20000004ff047230 */ /* 0x000fca0000004100 */
[----:B------:R-:W-:-:S04]  /*4580*/  FMUL R4, R4, R13 ;  /* 0x0000000d04047220 */ /* 0x000fc80000400000 */
[----:B------:R-:W-:-:S05]  /*4590*/  FFMA R4, R23, R12, R4 ;  /* 0x0000000c17047223 */ /* 0x000fca0000000004 */
[----:B0-----:R-:W-:Y:S02]  /*45a0*/  F2FP.SATFINITE.E5M2.F32.PACK_AB_MERGE_C R5, RZ, R4, RZ ;  /* 0x00000004ff05723e */ /* 0x001fe400048060ff */
[----:B------:R-:W-:-:S03]  /*45b0*/  PRMT R4, RZ, 0x7610, R4 ;  /* 0x00007610ff047816 */ /* 0x000fc60000000004 */
[----:B------:R0:W-:Y:S01]  /*45c0*/  @!P0 STG.E.U8 desc[UR20][R16.64+0x38], R5 ;  /* 0x0000380510008986 */ /* 0x0001e2000c101114 */
[----:B------:R-:W-:Y:S05]  /*45d0*/  @P1 BRA `(.L_x_100) ;  /* 0x0000000000041947 */ /* 0x000fea0003800000 */
[----:B------:R0:W5:Y:S02]  /*45e0*/  LDG.E.U8 R4, desc[UR20][R20.64+0x39] ;  /* 0x0000391414047981 */ /* 0x000164000c1e1100 */
.L_x_100:
[----:B------:R-:W-:Y:S05]  /*45f0*/  BSYNC B1 ;  /* 0x0000000000017941 */ /* 0x000fea0003800000 */
.L_x_99:
[----:B------:R-:W-:Y:S05]  /*4600*/  @P1 BRA `(.L_x_101) ;  /* 0x0000000800601947 */ /* 0x000fea0003800000 */
[----:B-----5:R-:W-:-:S04]  /*4610*/  LOP3.LUT R4, R4, 0xff, RZ, 0xc0, !PT ;  /* 0x000000ff04047812 */ /* 0x020fc800078ec0ff */
[----:B------:R-:W-:-:S05]  /*4620*/  F2FP.F16.E5M2.UNPACK_B R4, R4 ;  /* 0x00000004ff04723e */ /* 0x000fca00020004ff */
[----:B------:R-:W-:-:S05]  /*4630*/  HADD2.F32 R4, -RZ, R4.H0_H0 ;  /* 0x20000004ff047230 */ /* 0x000fca0000004100 */
[----:B0-----:R-:W-:-:S04]  /*4640*/  FMUL R5, R4, R13 ;  /* 0x0000000d04057220 */ /* 0x001fc80000400000 */
[----:B------:R-:W-:-:S05]  /*4650*/  FFMA R5, R22, R12, R5 ;  /* 0x0000000c16057223 */ /* 0x000fca0000000005 */
[----:B------:R-:W-:-:S05]  /*4660*/  F2FP.SATFINITE.E5M2.F32.PACK_AB_MERGE_C R5, RZ, R5, RZ ;  /* 0x00000005ff05723e */ /* 0x000fca00048060ff */
[----:B------:R0:W-:Y:S01]  /*4670*/  STG.E.U8 desc[UR20][R16.64+0x39], R5 ;  /* 0x0000390510007986 */ /* 0x0001e2000c101114 */
[----:B------:R-:W-:Y:S05]  /*4680*/  BRA `(.L_x_101) ;  /* 0x0000000800407947 */ /* 0x000fea0003800000 */
.L_x_36:
[C---:B------:R-:W-:Y:S01]  /*4690*/  ISETP.GE.AND P3, PT, R24.reuse, 0x1, PT ;  /* 0x000000011800780c */ /* 0x040fe20003f66270 */
[-C--:B------:R-:W-:Y:S01]  /*46a0*/  FMUL R85, R85, R12.reuse ;  /* 0x0000000c55557220 */ /* 0x080fe20000400000 */
[----:B------:R-:W-:Y:S01]  /*46b0*/  ISETP.GE.AND P0, PT, R24, 0x2, PT ;  /* 0x000000021800780c */ /* 0x000fe20003f06270 */
[-C--:B------:R-:W-:Y:S01]  /*46c0*/  FMUL R84, R84, R12.reuse ;  /* 0x0000000c54547220 */ /* 0x080fe20000400000 */
[C---:B------:R-:W-:Y:S01]  /*46d0*/  ISETP.LT.OR P1, PT, R6.reuse, 0x1, !P3 ;  /* 0x000000010600780c */ /* 0x040fe20005f21670 */
[-C--:B------:R-:W-:Y:S01]  /*46e0*/  FMUL R83, R83, R12.reuse ;  /* 0x0000000c53537220 */ /* 0x080fe20000400000 */
[----:B------:R-:W-:Y:S01]  /*46f0*/  ISETP.LT.OR P2, PT, R6, 0x1, !P0 ;  /* 0x000000010600780c */ /* 0x000fe20004741670 */
[-C--:B------:R-:W-:Y:S01]  /*4700*/  FMUL R82, R82, R12.reuse ;  /* 0x0000000c52527220 */ /* 0x080fe20000400000 */
[----:B------:R-:W-:Y:S01]  /*4710*/  ISETP.LT.OR P3, PT, R6, 0x9, !P3 ;  /* 0x000000090600780c */ /* 0x000fe20005f61670 */
[-C--:B------:R-:W-:Y:S01]  /*4720*/  FMUL R81, R81, R12.reuse ;  /* 0x0000000c51517220 */ /* 0x080fe20000400000 */
[----:B------:R-:W-:Y:S01]  /*4730*/  F2FP.SATFINITE.E5M2.F32.PACK_AB_MERGE_C R85, RZ, R85, RZ ;  /* 0x00000055ff55723e */ /* 0x000fe200048060ff */
[----:B------:R-:W-:Y:S01]  /*4740*/  FMUL R80, R80, R12 ;  /* 0x0000000c50507220 */ /* 0x000fe20000400000 */
[----:B------:R-:W-:Y:S01]  /*4750*/  F2FP.SATFINITE.E5M2.F32.PACK_AB_MERGE_C R5, RZ, R84, RZ ;  /* 0x00000054ff05723e */ /* 0x000fe200048060ff */
[-C--:B------:R-:W-:Y:S01]  /*4760*/  FMUL R79, R79, R12.reuse ;  /* 0x0000000c4f4f7220 */ /* 0x080fe20000400000 */
[----:B------:R-:W-:Y:S01]  /*4770*/  F2FP.SATFINITE.E5M2.F32.PACK_AB_MERGE_C R83, RZ, R83, RZ ;  /* 0x00000053ff53723e */ /* 0x000fe200048060ff */
[-C--:B------:R-:W-:Y:S01]  /*4780*/  FMUL R78, R78, R12.reuse ;  /* 0x0000000c4e4e7220 */ /* 0x080fe20000400000 */
[----:B------:R-:W-:Y:S01]  /*4790*/  ISETP.LT.OR P0, PT, R6, 0x9, !P0 ;  /* 0x000000090600780c */ /* 0x000fe20004701670 */
[----:B------:R-:W-:Y:S01]  /*47a0*/  @!P1 STG.E.U8 desc[UR20][R14.64], R85 ;  /* 0x000000550e009986 */ /* 0x000fe2000c101114 */
[C---:B------:R-:W-:Y:S01]  /*47b0*/  ISETP.GE.AND P1, PT, R24.reuse, 0x9, PT ;  /* 0x000000091800780c */ /* 0x040fe20003f26270 */
[-C--:B------:R-:W-:Y:S01]  /*47c0*/  FMUL R77, R77, R12.reuse ;  /* 0x0000000c4d4d7220 */ /* 0x080fe20000400000 */
[----:B------:R-:W-:Y:S01]  /*47d0*/  F2FP.SATFINITE.E5M2.F32.PACK_AB_MERGE_C R81, RZ, R81, RZ ;  /* 0x00000051ff51723e */ /* 0x000fe200048060ff */
[----:B------:R0:W-:Y:S01]  /*47e0*/  @!P2 STG.E.U8 desc[UR20][R14.64+0x1], R5 ;  /* 0x000001050e00a986 */ /* 0x0001e2000c101114 */
[----:B------:R-:W-:Y:S01]  /*47f0*/  ISETP.GE.AND P2, PT, R24, 0xa, PT ;  /* 0x0000000a1800780c */ /* 0x000fe20003f46270 */
[----:B------:R-:W-:Y:S01]  /*4800*/  FMUL R76, R76, R12 ;  /* 0x0000000c4c4c7220 */ /* 0x000fe20000400000 */
[----:B------:R-:W-:Y:S01]  /*4810*/  F2FP.SATFINITE.E5M2.F32.PACK_AB_MERGE_C R21, RZ, R80, RZ ;  /* 0x00000050ff15723e */ /* 0x000fe200048060ff */
[----:B------:R-:W-:Y:S01]  /*4820*/  @!P3 STG.E.U8 desc[UR20][R16.64], R83 ;  /* 0x000000531000b986 */ /* 0x000fe2000c101114 */
[----:B------:R-:W-:Y:S01]  /*4830*/  ISETP.LT.OR P3, PT, R6, 0x1, !P1 ;  /* 0x000000010600780c */ /* 0x000fe20004f61670 */
[-C--:B------:R-:W-:Y:S01]  /*4840*/  FMUL R74, R74, R12.reuse ;  /* 0x0000000c4a4a7220 */ /* 0x080fe20000400000 */
[C---:B------:R-:W-:Y:S01]  /*4850*/  ISETP.LT.OR P5, PT, R6.reuse, 0x1, !P2 ;  /* 0x000000010600780c */ /* 0x040fe200057a1670 */
[-C--:B------:R-:W-:Y:S01]  /*4860*/  FMUL R75, R75, R12.reuse ;  /* 0x0000000c4b4b7220 */ /* 0x080fe20000400000 */
[----:B------:R-:W-:Y:S01]  /*4870*/  ISETP.LT.OR P1, PT, R6, 0x9, !P1 ;  /* 0x000000090600780c */ /* 0x000fe20004f21670 */
[-C--:B------:R-:W-:Y:S01]  /*4880*/  FMUL R73, R73, R12.reuse ;  /* 0x0000000c49497220 */ /* 0x080fe20000400000 */
[----:B------:R-:W-:Y:S01]  /*4890*/  F2FP.SATFINITE.E5M2.F32.PACK_AB_MERGE_C R79, RZ, R79, RZ ;  /* 0x0000004fff4f723e */ /* 0x000fe200048060ff */
[----:B------:R-:W-:Y:S01]  /*48a0*/  FMUL R72, R72, R12 ;  /* 0x0000000c48487220 */ /* 0x000fe20000400000 */
[----:B0-----:R-:W-:Y:S01]  /*48b0*/  F2FP.SATFINITE.E5M2.F32.PACK_AB_MERGE_C R5, RZ, R82, RZ ;  /* 0x00000052ff05723e */ /* 0x001fe200048060ff */
[-C--:B------:R-:W-:Y:S01]  /*48c0*/  FMUL R70, R70, R12.reuse ;  /* 0x0000000c46467220 */ /* 0x080fe20000400000 */
[----:B------:R-:W-:Y:S01]  /*48d0*/  ISETP.LT.OR P2, PT, R6, 0x9, !P2 ;  /* 0x000000090600780c */ /* 0x000fe20005741670 */
[----:B------:R-:W-:Y:S01]  /*48e0*/  FMUL R71, R71, R12 ;  /* 0x0000000c47477220 */ /* 0x000fe20000400000 */
[----:B------:R-:W-:Y:S01]  /*48f0*/  F2FP.SATFINITE.E5M2.F32.PACK_AB_MERGE_C R25, RZ, R78, RZ ;  /* 0x0000004eff19723e */ /* 0x000fe200048060ff */
[----:B------:R0:W-:Y:S01]  /*4900*/  @!P0 STG.E.U8 desc[UR20][R16.64+0x1], R5 ;  /* 0x0000010510008986 */ /* 0x0001e2000c101114 */
[C---:B------:R-:W-:Y:S01]  /*4910*/  ISETP.GE.AND P0, PT, R24.reuse, 0x11, PT ;  /* 0x000000111800780c */ /* 0x040fe20003f06270 */
[-C--:B------:R-:W-:Y:S01]  /*4920*/  FMUL R69, R69, R12.reuse ;  /* 0x0000000c45457220 */ /* 0x080fe20000400000 */
[----:B------:R-:W-:Y:S01]  /*4930*/  F2FP.SATFINITE.E5M2.F32.PACK_AB_MERGE_C R77, RZ, R77, RZ ;  /* 0x0000004dff4d723e */ /* 0x000fe200048060ff */
[----:B------:R-:W-:Y:S01]  /*4940*/  @!P3 STG.E.U8 desc[UR20][R14.64+0x8], R81 ;  /* 0x000008510e00b986 */ /* 0x000fe2000c101114 */
[----:B------:R-:W-:Y:S01]  /*4950*/  ISETP.GE.AND P3, PT, R24, 0x12, PT ;  /* 0x000000121800780c */ /* 0x000fe20003f66270 */
[-C--:B------:R-:W-:Y:S01]  /*4960*/  FMUL R68, R68, R12.reuse ;  /* 0x0000000c44447220 */ /* 0x080fe20000400000 */
[----:B------:R-:W-:Y:S01]  /*4970*/  F2FP.SATFINITE.E5M2.F32.PACK_AB_MERGE_C R75, RZ, R75, RZ ;  /* 0x0000004bff4b723e */ /* 0x000fe200048060ff */
[----:B------:R1:W-:Y:S01]  /*4980*/  @!P5 STG.E.U8 desc[UR20][R14.64+0x9], R21 ;  /* 0x000009150e00d986 */ /* 0x0003e2000c101114 */
[C---:B------:R-:W-:Y:S01]  /*4990*/  ISETP.LT.OR P5, PT, R6.reuse, 0x1, !P3 ;  /* 0x000000010600780c */ /* 0x040fe20005fa1670 */
[-C--:B------:R-:W-:Y:S01]  /*49a0*/  FMUL R67, R67, R12.reuse ;  /* 0x0000000c43437220 */ /* 0x080fe20000400000 */
[C---:B------:R-:W-:Y:S01]  /*49b0*/  ISETP.LT.OR P3, PT, R6.reuse, 0x9, !P3 ;  /* 0x000000090600780c */ /* 0x040fe20005f61670 */
[----:B------:R-:W-:Y:S01]  /*49c0*/  @!P1 STG.E.U8 desc[UR20][R16.64+0x8], R79 ;  /* 0x0000084f10009986 */ /* 0x000fe2000c101114 */
[----:B------:R-:W-:Y:S01]  /*49d0*/  ISETP.LT.OR P1, PT, R6, 0x1, !P0 ;  /* 0x000000010600780c */ /* 0x000fe20004721670 */
[----:B------:R-:W-:Y:S01]  /*49e0*/  FMUL R66, R66, R12 ;  /* 0x0000000c42427220 */ /* 0x000fe20000400000 */
[----:B0-----:R-:W-:Y:S01]  /*49f0*/  F2FP.SATFINITE.E5M2.F32.PACK_AB_MERGE_C R5, RZ, R76, RZ ;  /* 0x0000004cff05723e */ /* 0x001fe200048060ff */
[----:B------:R-:W-:Y:S01]  /*4a00*/  @!P2 STG.E.U8 desc[UR20][R16.64+0x9], R25 ;  /* 0x000009191000a986 */ /* 0x000fe2000c101114 */
[----:B------:R-:W-:Y:S01]  /*4a10*/  ISETP.GE.AND P2, PT, R24, 0x19, PT ;  /* 0x000000191800780c */ /* 0x000fe20003f46270 */
[-C--:B------:R-:W-:Y:S01]  /*4a20*/  FMUL R65, R65, R12.reuse ;  /* 0x0000000c41417220 */ /* 0x080fe20000400000 */
[----:B------:R-:W-:Y:S01]  /*4a30*/  ISETP.LT.OR P0, PT, R6, 0x9, !P0 ;  /* 0x000000090600780c */ /* 0x000fe20004701670 */
[----:B------:R-:W-:Y:S01]  /*4a40*/  FMUL R64, R64, R12 ;  /* 0x0000000c40407220 */ /* 0x000fe20000400000 */
[----:B------:R-:W-:Y:S01]  /*4a50*/  ISETP.LT.OR P6, PT, R6, 0x1, !P2 ;  /* 0x000000010600780c */ /* 0x000fe200057c1670 */
[----:B------:R0:W-:Y:S01]  /*4a60*/  @!P5 STG.E.U8 desc[UR20][R14.64+0x11], R5 ;  /* 0x000011050e00d986 */ /* 0x0001e2000c101114 */
[----:B-1----:R-:W-:Y:S01]  /*4a70*/  F2FP.SATFINITE.E5M2.F32.PACK_AB_MERGE_C R21, RZ, R74, RZ ;  /* 0x0000004aff15723e */ /* 0x002fe200048060ff */
[-C--:B------:R-:W-:Y:S01]  /*4a80*/  FMUL R62, R62, R12.reuse ;  /* 0x0000000c3e3e7220 */ /* 0x080fe20000400000 */
[----:B------:R-:W-:Y:S01]  /*4a90*/  F2FP.SATFINITE.E5M2.F32.PACK_AB_MERGE_C R73, RZ, R73, RZ ;  /* 0x00000049ff49723e */ /* 0x000fe200048060ff */
[----:B------:R-:W-:Y:S01]  /*4aa0*/  @!P1 STG.E.U8 desc[UR20][R14.64+0x10], R77 ;  /* 0x0000104d0e009986 */ /* 0x000fe2000c101114 */
[----:B------:R-:W-:Y:S01]  /*4ab0*/  ISETP.GE.AND P1, PT, R24, 0x1a, PT ;  /* 0x0000001a1800780c */ /* 0x000fe20003f26270 */
[-C--:B------:R-:W-:Y:S01]  /*4ac0*/  FMUL R63, R63, R12.reuse ;  /* 0x0000000c3f3f7220 */ /* 0x080fe20000400000 */
[C---:B------:R-:W-:Y:S01]  /*4ad0*/  ISETP.LT.OR P2, PT, R6.reuse, 0x9, !P2 ;  /* 0x000000090600780c */ /* 0x040fe20005741670 */
[----:B------:R1:W-:Y:S01]  /*4ae0*/  @!P3 STG.E.U8 desc[UR20][R16.64+0x11], R21 ;  /* 0x000011151000b986 */ /* 0x0003e2000c101114 */
[C---:B------:R-:W-:Y:S01]  /*4af0*/  ISETP.LT.OR P5, PT, R6.reuse, 0x1, !P1 ;  /* 0x000000010600780c */ /* 0x040fe20004fa1670 */
[----:B------:R-:W-:Y:S01]  /*4b00*/  FMUL R61, R61, R12 ;  /* 0x0000000c3d3d7220 */ /* 0x000fe20000400000 */
[----:B------:R-:W-:Y:S01]  /*4b10*/  ISETP.LT.OR P3, PT, R6, 0x9, !P1 ;  /* 0x000000090600780c */ /* 0x000fe20004f61670 */
[----:B------:R-:W-:Y:S01]  /*4b20*/  @!P0 STG.E.U8 desc[UR20][R16.64+0x10], R75 ;  /* 0x0000104b10008986 */ /* 0x000fe2000c101114 */
[----:B0-----:R-:W-:Y:S01]  /*4b30*/  F2FP.SATFINITE.E5M2.F32.PACK_AB_MERGE_C R5, RZ, R72, RZ ;  /* 0x00000048ff05723e */ /* 0x001fe200048060ff */
[-C--:B------:R-:W-:Y:S01]  /*4b40*/  FMUL R60, R60, R12.reuse ;  /* 0x0000000c3c3c7220 */ /* 0x080fe20000400000 */
[C---:B------:R-:W-:Y:S01]  /*4b50*/  ISETP.GE.AND P0, PT, R24.reuse, 0x21, PT ;  /* 0x000000211800780c */ /* 0x040fe20003f06270 */
[----:B------:R-:W-:Y:S01]  /*4b60*/  @!P6 STG.E.U8 desc[UR20][R14.64+0x18], R73 ;  /* 0x000018490e00e986 */ /* 0x000fe2000c101114 */
[----:B------:R-:W-:Y:S01]  /*4b70*/  ISETP.GE.AND P1, PT, R24, 0x22, PT ;  /* 0x000000221800780c */ /* 0x000fe20003f26270 */
[-C--:B------:R-:W-:Y:S01]  /*4b80*/  FMUL R59, R59, R12.reuse ;  /* 0x0000000c3b3b7220 */ /* 0x080fe20000400000 */
[----:B------:R-:W-:Y:S01]  /*4b90*/  ISETP.LT.OR P6, PT, R6, 0x1, !P0 ;  /* 0x000000010600780c */ /* 0x000fe200047c1670 */
[----:B------:R-:W-:Y:S01]  /*4ba0*/  FMUL R58, R58, R12 ;  /* 0x0000000c3a3a7220 */ /* 0x000fe20000400000 */
[----:B-1----:R-:W-:Y:S01]  /*4bb0*/  F2FP.SATFINITE.E5M2.F32.PACK_AB_MERGE_C R21, RZ, R70, RZ ;  /* 0x00000046ff15723e */ /* 0x002fe200048060ff */
[----:B------:R0:W-:Y:S01]  /*4bc0*/  @!P5 STG.E.U8 desc[UR20][R14.64+0x19], R5 ;  /* 0x000019050e00d986 */ /* 0x0001e2000c101114 */
[----:B------:R-:W-:Y:S01]  /*4bd0*/  ISETP.LT.OR P5, PT, R6, 0x1, !P1 ;  /* 0x000000010600780c */ /* 0x000fe20004fa1670 */
[-C--:B------:R-:W-:Y:S01]  /*4be0*/  FMUL R57, R57, R12.reuse ;  /* 0x0000000c39397220 */ /* 0x080fe20000400000 */
[----:B------:R-:W-:Y:S01]  /*4bf0*/  F2FP.SATFINITE.E5M2.F32.PACK_AB_MERGE_C R71, RZ, R71, RZ ;  /* 0x00000047ff47723e */ /* 0x000fe200048060ff */
[----:B------:R1:W-:Y:S01]  /*4c00*/  @!P3 STG.E.U8 desc[UR20][R16.64+0x19], R21 ;  /* 0x000019151000b986 */ /* 0x0003e2000c101114 */
[----:B------:R-:W-:Y:S01]  /*4c10*/  F2FP.SATFINITE.E5M2.F32.PACK_AB_MERGE_C R69, RZ, R69, RZ ;  /* 0x00000045ff45723e */ /* 0x000fe200048060ff */
[----:B------:R-:W-:Y:S01]  /*4c20*/  FMUL R56, R56, R12 ;  /* 0x0000000c38387220 */ /* 0x000fe20000400000 */
[----:B------:R-:W-:Y:S01]  /*4c30*/  F2FP.SATFINITE.E5M2.F32.PACK_AB_MERGE_C R25, RZ, R68, RZ ;  /* 0x00000044ff19723e */ /* 0x000fe200048060ff */
[----:B------:R-:W-:Y:S01]  /*4c40*/  @!P2 STG.E.U8 desc[UR20][R16.64+0x18], R71 ;  /* 0x000018471000a986 */ /* 0x000fe2000c101114 */
[----:B------:R-:W-:Y:S01]  /*4c50*/  ISETP.LT.OR P3, PT, R6, 0x9, !P1 ;  /* 0x000000090600780c */ /* 0x000fe20004f61670 */
[-C--:B------:R-:W-:Y:S01]  /*4c60*/  FMUL R23, R23, R12.reuse ;  /* 0x0000000c17177220 */ /* 0x080fe20000400000 */
[----:B------:R-:W-:Y:S01]  /*4c70*/  ISETP.GE.AND P2, PT, R24, 0x29, PT ;  /* 0x000000291800780c */ /* 0x000fe20003f46270 */
[----:B------:R-:W-:Y:S01]  /*4c80*/  @!P6 STG.E.U8 desc[UR20][R14.64+0x20], R69 ;  /* 0x000020450e00e986 */ /* 0x000fe2000c101114 */
[----:B------:R-:W-:Y:S01]  /*4c90*/  ISETP.LT.OR P0, PT, R6, 0x9, !P0 ;  /* 0x000000090600780c */ /* 0x000fe20004701670 */
[----:B------:R-:W-:Y:S01]  /*4ca0*/  FMUL R22, R22, R12 ;  /* 0x0000000c16167220 */ /* 0x000fe20000400000 */
[----:B------:R-:W-:Y:S01]  /*4cb0*/  ISETP.GE.AND P1, PT, R24, 0x2a, PT ;  /* 0x0000002a1800780c */ /* 0x000fe20003f26270 */
[----:B------:R-:W-:Y:S01]  /*4cc0*/  @!P5 STG.E.U8 desc[UR20][R14.64+0x21], R25 ;  /* 0x000021190e00d986 */ /* 0x000fe2000c101114 */
[----:B------:R-:W-:-:S02]  /*4cd0*/  ISETP.LT.OR P6, PT, R6, 0x1, !P2 ;  /* 0x000000010600780c */ /* 0x000fc400057c1670 */
[C---:B------:R-:W-:Y:S02]  /*4ce0*/  ISETP.LT.OR P5, PT, R6.reuse, 0x1, !P1 ;  /* 0x000000010600780c */ /* 0x040fe40004fa1670 */
[----:B------:R-:W-:Y:S02]  /*4cf0*/  F2FP.SATFINITE.E5M2.F32.PACK_AB_MERGE_C R67, RZ, R67, RZ ;  /* 0x00000043ff43723e */ /* 0x000fe400048060ff */
[----:B0-----:R-:W-:Y:S02]  /*4d00*/  F2FP.SATFINITE.E5M2.F32.PACK_AB_MERGE_C R5, RZ, R66, RZ ;  /* 0x00000042ff05723e */ /* 0x001fe400048060ff */
[----:B------:R-:W-:Y:S01]  /*4d10*/  F2FP.SATFINITE.E5M2.F32.PACK_AB_MERGE_C R65, RZ, R65, RZ ;  /* 0x00000041ff41723e */ /* 0x000fe200048060ff */
[----:B------:R-:W-:Y:S01]  /*4d20*/  @!P0 STG.E.U8 desc[UR20][R16.64+0x20], R67 ;  /* 0x0000204310008986 */ /* 0x000fe2000c101114 */
[----:B-1----:R-:W-:Y:S02]  /*4d30*/  F2FP.SATFINITE.E5M2.F32.PACK_AB_MERGE_C R21, RZ, R64, RZ ;  /* 0x00000040ff15723e */ /* 0x002fe400048060ff */
[C---:B------:R-:W-:Y:S01]  /*4d40*/  ISETP.LT.OR P1, PT, R6.reuse, 0x9, !P1 ;  /* 0x000000090600780c */ /* 0x040fe20004f21670 */
[----:B------:R0:W-:Y:S01]  /*4d50*/  @!P3 STG.E.U8 desc[UR20][R16.64+0x21], R5 ;  /* 0x000021051000b986 */ /* 0x0001e2000c101114 */
[----:B------:R-:W-:-:S02]  /*4d60*/  ISETP.LT.OR P2, PT, R6, 0x9, !P2 ;  /* 0x000000090600780c */ /* 0x000fc40005741670 */
[C---:B------:R-:W-:Y:S01]  /*4d70*/  ISETP.GE.AND P3, PT, R24.reuse, 0x31, PT ;  /* 0x000000311800780c */ /* 0x040fe20003f66270 */
[----:B------:R-:W-:Y:S01]  /*4d80*/  @!P6 STG.E.U8 desc[UR20][R14.64+0x28], R65 ;  /* 0x000028410e00e986 */ /* 0x000fe2000c101114 */
[----:B------:R-:W-:Y:S02]  /*4d90*/  ISETP.GE.AND P0, PT, R24, 0x32, PT ;  /* 0x000000321800780c */ /* 0x000fe40003f06270 */
[----:B------:R-:W-:Y:S01]  /*4da0*/  F2FP.SATFINITE.E5M2.F32.PACK_AB_MERGE_C R63, RZ, R63, RZ ;  /* 0x0000003fff3f723e */ /* 0x000fe200048060ff */
[----:B------:R1:W-:Y:S01]  /*4db0*/  @!P5 STG.E.U8 desc[UR20][R14.64+0x29], R21 ;  /* 0x000029150e00d986 */ /* 0x0003e2000c101114 */
[C---:B------:R-:W-:Y:S02]  /*4dc0*/  ISETP.LT.OR P5, PT, R6.reuse, 0x1, !P3 ;  /* 0x000000010600780c */ /* 0x040fe40005fa1670 */
[----:B------:R-:W-:Y:S02]  /*4dd0*/  ISETP.LT.OR P6, PT, R6, 0x1, !P0 ;  /* 0x000000010600780c */ /* 0x000fe400047c1670 */
[----:B0-----:R-:W-:Y:S01]  /*4de0*/  F2FP.SATFINITE.E5M2.F32.PACK_AB_MERGE_C R5, RZ, R62, RZ ;  /* 0x0000003eff05723e */ /* 0x001fe200048060ff */
[----:B------:R-:W-:Y:S01]  /*4df0*/  @!P2 STG.E.U8 desc[UR20][R16.64+0x28], R63 ;  /* 0x0000283f1000a986 */ /* 0x000fe2000c101114 */
[----:B------:R-:W-:-:S02]  /*4e00*/  F2FP.SATFINITE.E5M2.F32.PACK_AB_MERGE_C R61, RZ, R61, RZ ;  /* 0x0000003dff3d723e */ /* 0x000fc400048060ff */
[----:B------:R-:W-:Y:S01]  /*4e10*/  ISETP.GE.AND P2, PT, R24, 0x3a, PT ;  /* 0x0000003a1800780c */ /* 0x000fe20003f46270 */
[----:B------:R0:W-:Y:S01]  /*4e20*/  @!P1 STG.E.U8 desc[UR20][R16.64+0x29], R5 ;  /* 0x0000290510009986 */ /* 0x0001e2000c101114 */
[----:B------:R-:W-:Y:S02]  /*4e30*/  ISETP.LT.OR P1, PT, R6, 0x9, !P3 ;  /* 0x000000090600780c */ /* 0x000fe40005f21670 */
[----:B-1----:R-:W-:Y:S01]  /*4e40*/  F2FP.SATFINITE.E5M2.F32.PACK_AB_MERGE_C R21, RZ, R60, RZ ;  /* 0x0000003cff15723e */ /* 0x002fe200048060ff */
[----:B------:R-:W-:Y:S01]  /*4e50*/  @!P5 STG.E.U8 desc[UR20][R14.64+0x30], R61 ;  /* 0x0000303d0e00d986 */ /* 0x000fe2000c101114 */
[----:B------:R-:W-:Y:S02]  /*4e60*/  ISETP.GE.AND P3, PT, R24, 0x39, PT ;  /* 0x000000391800780c */ /* 0x000fe40003f66270 */
[C---:B------:R-:W-:Y:S01]  /*4e70*/  ISETP.LT.OR P0, PT, R6.reuse, 0x9, !P0 ;  /* 0x000000090600780c */ /* 0x040fe20004701670 */
[----:B------:R1:W-:Y:S01]  /*4e80*/  @!P6 STG.E.U8 desc[UR20][R14.64+0x31], R21 ;  /* 0x000031150e00e986 */ /* 0x0003e2000c101114 */
[----:B------:R-:W-:-:S02]  /*4e90*/  ISETP.LT.OR P5, PT, R6, 0x1, !P3 ;  /* 0x000000010600780c */ /* 0x000fc40005fa1670 */
[C---:B------:R-:W-:Y:S02]  /*4ea0*/  ISETP.LT.OR P6, PT, R6.reuse, 0x1, !P2 ;  /* 0x000000010600780c */ /* 0x040fe400057c1670 */
[C---:B------:R-:W-:Y:S02]  /*4eb0*/  ISETP.LT.OR P3, PT, R6.reuse, 0x9, !P3 ;  /* 0x000000090600780c */ /* 0x040fe40005f61670 */
[----:B------:R-:W-:Y:S02]  /*4ec0*/  ISETP.LT.OR P2, PT, R6, 0x9, !P2 ;  /* 0x000000090600780c */ /* 0x000fe40005741670 */
[----:B------:R-:W-:Y:S02]  /*4ed0*/  F2FP.SATFINITE.E5M2.F32.PACK_AB_MERGE_C R59, RZ, R59, RZ ;  /* 0x0000003bff3b723e */ /* 0x000fe400048060ff */
[----:B0-----:R-:W-:Y:S02]  /*4ee0*/  F2FP.SATFINITE.E5M2.F32.PACK_AB_MERGE_C R5, RZ, R58, RZ ;  /* 0x0000003aff05723e */ /* 0x001fe400048060ff */
[----:B------:R-:W-:Y:S01]  /*4ef0*/  F2FP.SATFINITE.E5M2.F32.PACK_AB_MERGE_C R57, RZ, R57, RZ ;  /* 0x00000039ff39723e */ /* 0x000fe200048060ff */
[----:B------:R0:W-:Y:S01]  /*4f00*/  @!P1 STG.E.U8 desc[UR20][R16.64+0x30], R59 ;  /* 0x0000303b10009986 */ /* 0x0001e2000c101114 */
[----:B-1----:R-:W-:-:S02]  /*4f10*/  F2FP.SATFINITE.E5M2.F32.PACK_AB_MERGE_C R21, RZ, R56, RZ ;  /* 0x00000038ff15723e */ /* 0x002fc400048060ff */
[----:B------:R-:W-:Y:S01]  /*4f20*/  F2FP.SATFINITE.E5M2.F32.PACK_AB_MERGE_C R23, RZ, R23, RZ ;  /* 0x00000017ff17723e */ /* 0x000fe200048060ff */
[----:B------:R0:W-:Y:S01]  /*4f30*/  @!P0 STG.E.U8 desc[UR20][R16.64+0x31], R5 ;  /* 0x0000310510008986 */ /* 0x0001e2000c101114 */
[----:B------:R-:W-:-:S03]  /*4f40*/  F2FP.SATFINITE.E5M2.F32.PACK_AB_MERGE_C R25, RZ, R22, RZ ;  /* 0x00000016ff19723e */ /* 0x000fc600048060ff */
[----:B------:R0:W-:Y:S04]  /*4f50*/  @!P5 STG.E.U8 desc[UR20][R14.64+0x38], R57 ;  /* 0x000038390e00d986 */ /* 0x0001e8000c101114 */
[----:B------:R0:W-:Y:S04]  /*4f60*/  @!P6 STG.E.U8 desc[UR20][R14.64+0x39], R21 ;  /* 0x000039150e00e986 */ /* 0x0001e8000c101114 */
[----:B------:R0:W-:Y:S04]  /*4f70*/  @!P3 STG.E.U8 desc[UR20][R16.64+0x38], R23 ;  /* 0x000038171000b986 */ /* 0x0001e8000c101114 */
[----:B------:R0:W-:Y:S02]  /*4f80*/  @!P2 STG.E.U8 desc[UR20][R16.64+0x39], R25 ;  /* 0x000039191000a986 */ /* 0x0001e4000c101114 */
.L_x_101:
[----:B------:R-:W-:Y:S05]  /*4f90*/  BSYNC B0 ;  /* 0x0000000000007941 */ /* 0x000fea0003800000 */
.L_x_35:
[C---:B------:R-:W-:Y:S01]  /*4fa0*/  LEA R2, P0, R8.reuse, R2, 0x1 ;  /* 0x0000000208027211 */ /* 0x040fe200078008ff */
[----:B------:R-:W-:Y:S01]  /*4fb0*/  ULDC.64 UR6, c[0x0][0x650] ;  /* 0x0001940000067ab9 */ /* 0x000fe20000000a00 */
[----:B-----5:R-:W-:Y:S01]  /*4fc0*/  IMAD.U32 R4, RZ, RZ, UR12 ;  /* 0x0000000cff047e24 */ /* 0x020fe2000f8e00ff */
[----:B0-----:R-:W-:Y:S01]  /*4fd0*/  PRMT R14, RZ, 0x7610, R14 ;  /* 0x00007610ff0e7816 */ /* 0x001fe2000000000e */
[----:B------:R-:W-:Y:S01]  /*4fe0*/  IMAD.MOV.U32 R6, RZ, RZ, -0x1 ;  /* 0xffffffffff067424 */ /* 0x000fe200078e00ff */
[----:B------:R-:W-:Y:S01]  /*4ff0*/  LEA.HI.X R3, R8, R3, R0, 0x1, P0 ;  /* 0x0000000308037211 */ /* 0x000fe200000f0c00 */
[----:B------:R0:W-:Y:S01]  /*5000*/  SYNCS.ARRIVE.TRANS64.A1T0 RZ, [R4+UR23], RZ ;  /* 0x000000ff04ff79a7 */ /* 0x0001e20008100017 */
[----:B------:R-:W-:Y:S01]  /*5010*/  ISETP.GE.U32.AND P0, PT, R2, UR6, PT ;  /* 0x0000000602007c0c */ /* 0x000fe2000bf06070 */
[----:B------:R-:W-:-:S03]  /*5020*/  IMAD.MOV.U32 R5, RZ, RZ, -0x1 ;  /* 0xffffffffff057424 */ /* 0x000fc600078e00ff */
[----:B------:R-:W-:Y:S01]  /*5030*/  ISETP.GE.U32.AND.EX P0, PT, R3, UR7, PT, P0 ;  /* 0x0000000703007c0c */ /* 0x000fe2000bf06100 */
[----:B0-----:R-:W-:-:S12]  /*5040*/  IMAD.MOV.U32 R4, RZ, RZ, -0x1 ;  /* 0xffffffffff047424 */ /* 0x001fd800078e00ff */
[----:B------:R-:W-:Y:S05]  /*5050*/  @P0 BRA `(.L_x_102) ;  /* 0x0000000400600947 */ /* 0x000fea0003800000 */
[----:B------:R-:W0:Y:S01]  /*5060*/  S2R R26, SR_CTAID.X ;  /* 0x00000000001a7919 */ /* 0x000e220000002500 */
[----:B--234-:R-:W2:Y:S01]  /*5070*/  LDC.64 R20, c[0x0][0x628] ;  /* 0x00018a00ff147b82 */ /* 0x01cea20000000a00 */
[----:B------:R-:W-:Y:S01]  /*5080*/  ULDC UR6, c[0x0][0x150] ;  /* 0x0000540000067ab9 */ /* 0x000fe20000000800 */
[----:B-1----:R-:W-:Y:S01]  /*5090*/  IMAD.MOV.U32 R16, RZ, RZ, R2 ;  /* 0x000000ffff107224 */ /* 0x002fe200078e0002 */
[----:B------:R-:W1:Y:S01]  /*50a0*/  S2R R28, SR_CTAID.Y ;  /* 0x00000000001c7919 */ /* 0x000e620000002600 */
[----:B------:R-:W-:-:S04]  /*50b0*/  IMAD.MOV.U32 R17, RZ, RZ, R3 ;  /* 0x000000ffff117224 */ /* 0x000fc800078e0003 */
[----:B------:R-:W3:Y:S08]  /*50c0*/  LDC R29, c[0x0][0x144] ;  /* 0x00005100ff1d7b82 */ /* 0x000ef00000000800 */
[----:B------:R-:W4:Y:S08]  /*50d0*/  LDC R6, c[0x0][0x630] ;  /* 0x00018c00ff067b82 */ /* 0x000f300000000800 */
[----:B------:R-:W1:Y:S01]  /*50e0*/  LDC.64 R24, c[0x0][0x620] ;  /* 0x00018800ff187b82 */ /* 0x000e620000000a00 */
[----:B--2---:R-:W-:-:S04]  /*50f0*/  ISETP.NE.U32.AND P0, PT, R20, RZ, PT ;  /* 0x000000ff1400720c */ /* 0x004fc80003f05070 */
[----:B------:R-:W-:Y:S02]  /*5100*/  ISETP.NE.AND.EX P0, PT, R21, RZ, PT, P0 ;  /* 0x000000ff1500720c */ /* 0x000fe40003f05300 */
[----:B0-----:R-:W-:-:S05]  /*5110*/  I2FP.F32.U32 R4, R26 ;  /* 0x0000001a00047245 */ /* 0x001fca0000201000 */
[----:B------:R-:W-:-:S04]  /*5120*/  FMUL R4, R4, UR6 ;  /* 0x0000000604047c20 */ /* 0x000fc80008400000 */
[----:B------:R0:W2:Y:S02]  /*5130*/  F2I.U32.TRUNC.NTZ R27, R4 ;  /* 0x00000004001b7305 */ /* 0x0000a4000020f000 */
[----:B---34-:R-:W-:Y:S05]  /*5140*/  @!P0 BRA `(.L_x_103) ;  /* 0x0000000000288947 */ /* 0x018fea0003800000 */
[----:B------:R-:W3:Y:S02]  /*5150*/  LDC R5, c[0x0][0x634] ;  /* 0x00018d00ff057b82 */ /* 0x000ee40000000800 */
[----:B---3--:R-:W-:-:S05]  /*5160*/  IADD3 R17, P0, R2, R5, RZ ;  /* 0x0000000502117210 */ /* 0x008fca0007f1e0ff */
[----:B------:R-:W-:-:S04]  /*5170*/  IMAD.X R23, RZ, RZ, R3, P0 ;  /* 0x000000ffff177224 */ /* 0x000fc800000e0603 */
[----:B0-----:R-:W-:-:S04]  /*5180*/  IMAD.WIDE.U32 R4, R23, R20, RZ ;  /* 0x0000001417047225 */ /* 0x001fc800078e00ff */
[----:B------:R-:W-:-:S04]  /*5190*/  IMAD.WIDE.U32 R14, P0, R17, R21, R4 ;  /* 0x00000015110e7225 */ /* 0x000fc80007800004 */
[----:B------:R-:W-:-:S04]  /*51a0*/  IMAD.WIDE.U32 R4, R17, R20, RZ ;  /* 0x0000001411047225 */ /* 0x000fc800078e00ff */
[----:B------:R-:W-:Y:S01]  /*51b0*/  IMAD.X R17, RZ, RZ, RZ, P0 ;  /* 0x000000ffff117224 */ /* 0x000fe200000e06ff */
[----:B------:R-:W-:Y:S01]  /*51c0*/  IADD3 RZ, P0, R5, R14, RZ ;  /* 0x0000000e05ff7210 */ /* 0x000fe20007f1e0ff */
[----:B------:R-:W-:-:S04]  /*51d0*/  IMAD.MOV.U32 R16, RZ, RZ, R15 ;  /* 0x000000ffff107224 */ /* 0x000fc800078e000f */
[----:B------:R-:W-:-:S08]  /*51e0*/  IMAD.WIDE.U32.X R16, R23, R21, R16, P0 ;  /* 0x0000001517107225 */ /* 0x000fd000000e0410 */
.L_x_103:
[-CC-:B------:R-:W-:Y:S01]  /*51f0*/  SHF.R.U64 R22, R16, R6.reuse, R17.reuse ;  /* 0x0000000610167219 */ /* 0x180fe20000001211 */
[----:B------:R-:W3:Y:S01]  /*5200*/  LDC.64 R32, c[0x0][0x640] ;  /* 0x00019000ff207b82 */ /* 0x000ee20000000a00 */
[----:B0-----:R-:W-:Y:S01]  /*5210*/  SHF.R.U32.HI R4, RZ, R6, R17 ;  /* 0x00000006ff047219 */ /* 0x001fe20000011611 */
[----:B--2---:R-:W-:Y:S01]  /*5220*/  IMAD.MOV R27, RZ, RZ, -R27 ;  /* 0x000000ffff1b7224 */ /* 0x004fe200078e0a1b */
[----:B------:R-:W-:Y:S01]  /*5230*/  IADD3 R15, P0, RZ, -R22, RZ ;  /* 0x80000016ff0f7210 */ /* 0x000fe20007f1e0ff */
[----:B------:R-:W-:Y:S01]  /*5240*/  ULDC UR6, c[0x0][0x154] ;  /* 0x0000550000067ab9 */ /* 0x000fe20000000800 */
[----:B------:R-:W-:Y:S02]  /*5250*/  IMAD.MOV.U32 R17, RZ, RZ, 0x1 ;  /* 0x00000001ff117424 */ /* 0x000fe400078e00ff */
[----:B------:R-:W-:Y:S01]  /*5260*/  IMAD R27, R29, R27, R26 ;  /* 0x0000001b1d1b7224 */ /* 0x000fe200078e021a */
[----:B------:R-:W0:Y:S01]  /*5270*/  LDC R14, c[0x0][0x618] ;  /* 0x00018600ff0e7b82 */ /* 0x000e220000000800 */
[----:B------:R-:W-:-:S04]  /*5280*/  IMAD.X R5, RZ, RZ, ~R4, P0 ;  /* 0x000000ffff057224 */ /* 0x000fc800000e0e04 */
[-C--:B-1----:R-:W-:Y:S02]  /*5290*/  IMAD R6, R5, R24.reuse, RZ ;  /* 0x0000001805067224 */ /* 0x082fe400078e02ff */
[C---:B------:R-:W-:Y:S01]  /*52a0*/  IMAD.WIDE.U32 R4, R15.reuse, R24, R2 ;  /* 0x000000180f047225 */ /* 0x040fe200078e0002 */
[----:B------:R-:W1:Y:S03]  /*52b0*/  LDC R16, c[0x0][0x608] ;  /* 0x00018200ff107b82 */ /* 0x000e660000000800 */
[----:B------:R-:W-:Y:S01]  /*52c0*/  IMAD R15, R15, R25, R6 ;  /* 0x000000190f0f7224 */ /* 0x000fe200078e0206 */
[----:B------:R-:W-:-:S03]  /*52d0*/  I2FP.F32.U32 R6, R28 ;  /* 0x0000001c00067245 */ /* 0x000fc60000201000 */
[----:B------:R-:W-:Y:S01]  /*52e0*/  IMAD.IADD R5, R5, 0x1, R15 ;  /* 0x0000000105057824 */ /* 0x000fe200078e020f */
[----:B------:R-:W2:Y:S01]  /*52f0*/  LDC R30, c[0x0][0x658] ;  /* 0x00019600ff1e7b82 */ /* 0x000ea20000000800 */
[----:B---3--:R-:W-:Y:S01]  /*5300*/  ISETP.NE.U32.AND P0, PT, R32, RZ, PT ;  /* 0x000000ff2000720c */ /* 0x008fe20003f05070 */
[----:B------:R-:W-:-:S03]  /*5310*/  IMAD.MOV.U32 R15, RZ, RZ, -0x1 ;  /* 0xffffffffff0f7424 */ /* 0x000fc600078e00ff */
[----:B------:R-:W-:-:S03]  /*5320*/  ISETP.NE.AND.EX P0, PT, R33, RZ, PT, P0 ;  /* 0x000000ff2100720c */ /* 0x000fc60003f05300 */
[----:B------:R-:W3:Y:S01]  /*5330*/  LDC R25, c[0x0][0x148] ;  /* 0x00005200ff197b82 */ /* 0x000ee20000000800 */
[-CC-:B0-----:R-:W-:Y:S02]  /*5340*/  SHF.R.U64 R20, R4, R14.reuse, R5.reuse ;  /* 0x0000000e04147219 */ /* 0x181fe40000001205 */
[----:B------:R-:W-:Y:S01]  /*5350*/  SHF.R.U32.HI R5, RZ, R14, R5 ;  /* 0x0000000eff057219 */ /* 0x000fe20000011605 */
[----:B------:R-:W-:-:S04]  /*5360*/  FMUL R14, R6, UR6 ;  /* 0x00000006060e7c20 */ /* 0x000fc80008400000 */
[----:B------:R-:W0:Y:S01]  /*5370*/  LDC R26, c[0x0][0x600] ;  /* 0x00018000ff1a7b82 */ /* 0x000e220000000800 */
[----:B------:R4:W0:Y:S01]  /*5380*/  F2I.U32.TRUNC.NTZ R23, R14 ;  /* 0x0000000e00177305 */ /* 0x000822000020f000 */
[-CC-:B-1----:R-:W-:Y:S02]  /*5390*/  SHF.R.U64 R6, R20, R16.reuse, R5.reuse ;  /* 0x0000001014067219 */ /* 0x182fe40000001205 */
[----:B------:R-:W-:-:S04]  /*53a0*/  SHF.R.U32.HI R5, RZ, R16, R5 ;  /* 0x00000010ff057219 */ /* 0x000fc80000011605 */
[----:B------:R-:W1:Y:S01]  /*53b0*/  LDC R31, c[0x0][0x648] ;  /* 0x00019200ff1f7b82 */ /* 0x000e620000000800 */
[-CC-:B--2---:R-:W-:Y:S02]  /*53c0*/  SHF.R.U64 R24, R6, R30.reuse, R5.reuse ;  /* 0x0000001e06187219 */ /* 0x184fe40000001205 */
[-C--:B------:R-:W-:Y:S02]  /*53d0*/  SHF.L.U32 R15, R15, R30.reuse, RZ ;  /* 0x0000001e0f0f7219 */ /* 0x080fe400000006ff */
[-C--:B------:R-:W-:Y:S01]  /*53e0*/  SHF.R.U32.HI R5, RZ, R30.reuse, R5 ;  /* 0x0000001eff057219 */ /* 0x080fe20000011605 */
[----:B------:R-:W-:Y:S01]  /*53f0*/  IMAD.MOV.U32 R4, RZ, RZ, R24 ;  /* 0x000000ffff047224 */ /* 0x000fe200078e0018 */
[----:B------:R-:W-:Y:S01]  /*5400*/  SHF.L.U32 R30, R17, R30, RZ ;  /* 0x0000001e111e7219 */ /* 0x000fe200000006ff */
[----:B------:R-:W2:Y:S01]  /*5410*/  LDC R34, c[0x0][0x638] ;  /* 0x00018e00ff227b82 */ /* 0x000ea20000000800 */
[----:B------:R-:W-:-:S07]  /*5420*/  LOP3.LUT R29, RZ, R15, RZ, 0x33, !PT ;  /* 0x0000000fff1d7212 */ /* 0x000fce00078e33ff */
[----:B------:R-:W0:Y:S01]  /*5430*/  LDC R35, c[0x0][0x610] ;  /* 0x00018400ff237b82 */ /* 0x000e220000000800 */
        /* <DEDUP_REMOVED lines=11> */
.L_x_104:
[----:B-1----:R-:W-:Y:S01]  /*54f0*/  SHF.R.U64 R4, R4, R31, R5 ;  /* 0x0000001f04047219 */ /* 0x002fe20000001205 */
[----:B0-----:R-:W-:Y:S01]  /*5500*/  VIADD R17, R26, 0xffffffff ;  /* 0xffffffff1a117836 */ /* 0x001fe20000000000 */
[----:B------:R-:W-:Y:S01]  /*5510*/  LOP3.LUT R15, R6, R29, RZ, 0xc0, !PT ;  /* 0x0000001d060f7212 */ /* 0x000fe200078ec0ff */
[----:B------:R-:W-:Y:S02]  /*5520*/  IMAD.MOV R23, RZ, RZ, -R23 ;  /* 0x000000ffff177224 */ /* 0x000fe400078e0a17 */
[----:B------:R-:W-:Y:S02]  /*5530*/  IMAD.MOV R5, RZ, RZ, -R4 ;  /* 0x000000ffff057224 */ /* 0x000fe400078e0a04 */
[----:B------:R-:W-:Y:S01]  /*5540*/  IMAD R6, R30, R4, R15 ;  /* 0x000000041e067224 */ /* 0x000fe200078e020f */
[----:B------:R-:W-:Y:S01]  /*5550*/  LOP3.LUT R15, R20, R17, RZ, 0xc0, !PT ;  /* 0x00000011140f7212 */ /* 0x000fe200078ec0ff */
[----:B---3--:R-:W-:Y:S02]  /*5560*/  @P4 IMAD R27, R25, R23, R28 ;  /* 0x00000017191b4224 */ /* 0x008fe400078e021c */
[----:B--2---:R-:W-:-:S02]  /*5570*/  IMAD R4, R5, R34, R24 ;  /* 0x0000002205047224 */ /* 0x004fc400078e0218 */
[----:B------:R-:W-:Y:S02]  /*5580*/  IMAD R6, R6, R35, R27 ;  /* 0x0000002306067224 */ /* 0x000fe400078e021b */
[----:B------:R-:W-:Y:S02]  /*5590*/  IMAD R5, R4, R26, R15 ;  /* 0x0000001a04057224 */ /* 0x000fe400078e020f */
[----:B------:R-:W-:-:S03]  /*55a0*/  IMAD.MOV.U32 R14, RZ, RZ, 0x1 ;  /* 0x00000001ff0e7424 */ /* 0x000fc600078e00ff */
[----:B------:R-:W-:Y:S02]  /*55b0*/  SEL R4, R5, R6, !P4 ;  /* 0x0000000605047207 */ /* 0x000fe40006000000 */
[----:B------:R-:W-:Y:S01]  /*55c0*/  SEL R6, R6, R5, !P4 ;  /* 0x0000000506067207 */ /* 0x000fe20006000000 */
[----:B------:R-:W-:-:S07]  /*55d0*/  IMAD.MOV.U32 R5, RZ, RZ, R22 ;  /* 0x000000ffff057224 */ /* 0x000fce00078e0016 */
.L_x_102:
[----:B------:R-:W-:Y:S02]  /*55e0*/  LOP3.LUT P0, RZ, R14, 0xff, RZ, 0xc0, !PT ;  /* 0x000000ff0eff7812 */ /* 0x000fe4000780c0ff */
[----:B------:R-:W-:-:S11]  /*55f0*/  LOP3.LUT R87, R87, 0x1, RZ, 0x3c, !PT ;  /* 0x0000000157577812 */ /* 0x000fd600078e3cff */
[----:B------:R-:W-:Y:S05]  /*5600*/  @P0 BRA `(.L_x_105) ;  /* 0xffffffbc008c0947 */ /* 0x000fea000383ffff */
[----:B------:R-:W-:Y:S05]  /*5610*/  EXIT ;  /* 0x000000000000794d */ /* 0x000fea0003800000 */
.L_x_13:
[----:B------:R-:W-:-:S08]  /*5620*/  ISETP.NE.AND P0, PT, R20, RZ, PT ;  /* 0x000000ff1400720c */ /* 0x000fd00003f05270 */
[----:B-----5:R-:W0:-:S00]  /*5630*/  USETMAXREG.DEALLOC.CTAPOOL 0x28 ;  /* 0x00000028000079c8 */ /* 0x020e0000080e0500 */
[----:B------:R-:W-:Y:S05]  /*5640*/  @P0 EXIT ;  /* 0x000000000000094d */ /* 0x000fea0003800000 */
[----:B0-----:R-:W-:Y:S01]  /*5650*/  LOP3.LUT P0, RZ, R16, 0xff, RZ, 0xc0, !PT ;  /* 0x000000ff10ff7812 */ /* 0x001fe2000780c0ff */
[----:B------:R-:W-:Y:S02]  /*5660*/  IMAD.MOV.U32 R12, RZ, RZ, 0x1 ;  /* 0x00000001ff0c7424 */ /* 0x000fe400078e00ff */
[----:B------:R-:W-:-:S10]  /*5670*/  IMAD.MOV.U32 R15, RZ, RZ, RZ ;  /* 0x000000ffff0f7224 */ /* 0x000fd400078e00ff */
[----:B------:R-:W-:Y:S05]  /*5680*/  @!P0 BRA `(.L_x_106) ;  /* 0x0000000c00008947 */ /* 0x000fea0003800000 */
[----:B------:R-:W-:Y:S01]  /*5690*/  LOP3.LUT P0, RZ, R11, 0x1f, RZ, 0xc0, !PT ;  /* 0x0000001f0bff7812 */ /* 0x000fe2000780c0ff */
[----:B------:R-:W-:Y:S01]  /*56a0*/  ULDC UR5, c[0x0][0x658] ;  /* 0x0001960000057ab9 */ /* 0x000fe20000000800 */
[----:B------:R-:W-:Y:S01]  /*56b0*/  UMOV UR6, 0xffffffff ;  /* 0xffffffff00067882 */ /* 0x000fe20000000000 */
[----:B------:R-:W-:Y:S01]  /*56c0*/  BSSY B0, `(.L_x_106) ;  /* 0x00000bc000007945 */ /* 0x000fe20003800000 */
[----:B------:R-:W-:Y:S01]  /*56d0*/  USHF.L.U32 UR6, UR6, UR5, URZ ;  /* 0x0000000506067299 */ /* 0x000fe2000800063f */
[C---:B------:R-:W-:Y:S01]  /*56e0*/  ISETP.NE.AND P2, PT, R10.reuse, RZ, PT ;  /* 0x000000ff0a00720c */ /* 0x040fe20003f45270 */
[----:B------:R-:W-:Y:S01]  /*56f0*/  IMAD.MOV.U32 R14, RZ, RZ, 0x1 ;  /* 0x00000001ff0e7424 */ /* 0x000fe200078e00ff */
[----:B------:R-:W-:Y:S01]  /*5700*/  ISETP.NE.OR P0, PT, R10, RZ, !P0 ;  /* 0x000000ff0a00720c */ /* 0x000fe20004705670 */
[----:B------:R-:W-:Y:S01]  /*5710*/  IMAD.MOV.U32 R12, RZ, RZ, 0x1 ;  /* 0x00000001ff0c7424 */ /* 0x000fe200078e00ff */
[----:B------:R-:W-:Y:S01]  /*5720*/  LOP3.LUT R13, R7, 0x2, RZ, 0xfc, !PT ;  /* 0x00000002070d7812 */ /* 0x000fe200078efcff */
[----:B------:R-:W-:Y:S01]  /*5730*/  IMAD.MOV.U32 R15, RZ, RZ, RZ ;  /* 0x000000ffff0f7224 */ /* 0x000fe200078e00ff */
[----:B------:R-:W-:Y:S01]  /*5740*/  ULDC UR4, c[0x0][0x600] ;  /* 0x0001800000047ab9 */ /* 0x000fe20000000800 */
[----:B------:R-:W-:Y:S01]  /*5750*/  UMOV UR7, 0x1 ;  /* 0x0000000100077882 */ /* 0x000fe20000000000 */
[----:B------:R-:W-:-:S02]  /*5760*/  UIADD3 UR22, UR13, 0x1, URZ ;  /* 0x000000010d167890 */ /* 0x000fc4000fffe03f */
[----:B------:R-:W-:Y:S02]  /*5770*/  UIADD3 UR16, UR4, -0x1, URZ ;  /* 0xffffffff04107890 */ /* 0x000fe4000fffe03f */
[----:B------:R-:W-:Y:S02]  /*5780*/  USHF.L.U32 UR18, UR7, UR5, URZ ;  /* 0x0000000507127299 */ /* 0x000fe4000800063f */
[----:B------:R-:W-:Y:S01]  /*5790*/  ULOP3.LUT UR17, URZ, UR6, URZ, 0x33, !UPT ;  /* 0x000000063f117292 */ /* 0x000fe2000f8e333f */
[----:B------:R-:W-:-:S11]  /*57a0*/  ULDC.64 UR20, c[0x0][0x198] ;  /* 0x0000660000147ab9 */ /* 0x000fd60000000a00 */
.L_x_118:
[----:B------:R-:W-:-:S03]  /*57b0*/  UMOV UR4, 0xffffffff ;  /* 0xffffffff00047882 */ /* 0x000fc60000000000 */
[----:B------:R-:W-:Y:S05]  /*57c0*/  BRA.DIV UR4, `(.L_x_107) ;  /* 0x0000000e04ac7947 */ /* 0x000fea000b800000 */
[----:B------:R-:W-:-:S13]  /*57d0*/  ELECT P1, URZ, PT ;  /* 0x00000000003f782f */ /* 0x000fda0003820000 */
.L_x_130:
[----:B------:R-:W0:Y:S01]  /*57e0*/  LDC R10, c[0x0][0x28c] ;  /* 0x0000a300ff0a7b82 */ /* 0x000e220000000800 */
[----:B------:R-:W-:Y:S01]  /*57f0*/  BSSY B1, `(.L_x_108) ;  /* 0x0000035000017945 */ /* 0x000fe20003800000 */
[----:B0-----:R-:W-:-:S13]  /*5800*/  ISETP.LT.OR P1, PT, R10, 0x1, !P1 ;  /* 0x000000010a00780c */ /* 0x001fda0004f21670 */
[----:B------:R-:W-:Y:S05]  /*5810*/  @P1 BRA `(.L_x_109) ;  /* 0x0000000000c81947 */ /* 0x000fea0003800000 */
[----:B------:R-:W-:Y:S02]  /*5820*/  IMAD.SHL.U32 R16, R4, 0x40, RZ ;  /* 0x0000004004107824 */ /* 0x000fe400078e00ff */
[----:B------:R-:W-:Y:S02]  /*5830*/  IMAD.SHL.U32 R17, R6, 0x40, RZ ;  /* 0x0000004006117824 */ /* 0x000fe400078e00ff */
[----:B------:R-:W-:Y:S02]  /*5840*/  IMAD.MOV.U32 R18, RZ, RZ, RZ ;  /* 0x000000ffff127224 */ /* 0x000fe400078e00ff */
[----:B------:R-:W-:Y:S02]  /*5850*/  IMAD.U32 R20, RZ, RZ, UR22 ;  /* 0x00000016ff147e24 */ /* 0x000fe4000f8e00ff */
[----:B------:R-:W-:Y:S02]  /*5860*/  IMAD.MOV.U32 R4, RZ, RZ, R12 ;  /* 0x000000ffff047224 */ /* 0x000fe400078e000c */
[----:B------:R-:W-:-:S07]  /*5870*/  IMAD.MOV.U32 R6, RZ, RZ, R15 ;  /* 0x000000ffff067224 */ /* 0x000fce00078e000f */
.L_x_113:
[----:B------:R-:W0:Y:S01]  /*5880*/  S2R R11, SR_CgaCtaId ;  /* 0x00000000000b7919 */ /* 0x000e220000008800 */
[----:B------:R-:W-:-:S04]  /*5890*/  MOV R10, 0x400 ;  /* 0x00000400000a7802 */ /* 0x000fc80000000f00 */
[----:B0-----:R-:W-:Y:S02]  /*58a0*/  LEA R21, R11, R10, 0x18 ;  /* 0x0000000a0b157211 */ /* 0x001fe400078ec0ff */
[----:B------:R-:W-:Y:S01]  /*58b0*/  SHF.L.U32 R10, R4, 0x1f, RZ ;  /* 0x0000001f040a7819 */ /* 0x000fe200000006ff */
[----:B------:R-:W0:Y:S02]  /*58c0*/  @!P2 LDC R11, c[0x0][0x500] ;  /* 0x00014000ff0bab82 */ /* 0x000e240000000800 */
[----:B------:R-:W-:-:S04]  /*58d0*/  IMAD R19, R6, 0x8, R21 ;  /* 0x0000000806137824 */ /* 0x000fc800078e0215 */
[----:B------:R-:W1:Y:S02]  /*58e0*/  SYNCS.PHASECHK.TRANS64.TRYWAIT P1, [R19+URZ+0x18], R10 ;  /* 0x0000180a130075a7 */ /* 0x000e64000802017f */
[----:B-1----:R-:W-:Y:S05]  /*58f0*/  @!P1 BRA `(.L_x_110) ;  /* 0x0000000c00809947 */ /* 0x002fea0003800000 */
.L_x_131:
[----:B-1----:R-:W-:Y:S01]  /*5900*/  PRMT R10, R13, 0x9910, RZ ;  /* 0x000099100d0a7816 */ /* 0x002fe200000000ff */
[----:B0-----:R0:W-:Y:S03]  /*5910*/  @!P2 SYNCS.ARRIVE.TRANS64 RZ, [R19+URZ], R11 ;  /* 0x0000000b13ffa9a7 */ /* 0x0011e6000800003f */
[----:B------:R-:W-:-:S13]  /*5920*/  ISETP.NE.AND P1, PT, R10, 0x2, PT ;  /* 0x000000020a00780c */ /* 0x000fda0003f25270 */
[----:B0-----:R-:W-:Y:S05]  /*5930*/  @P1 BRA `(.L_x_111) ;  /* 0x0000000000041947 */ /* 0x001fea0003800000 */
[----:B------:R-:W-:Y:S01]  /*5940*/  BPT.TRAP 0x1 ;  /* 0x000000040000795c */ /* 0x000fe20000300000 */
.L_x_111:
[----:B------:R-:W-:Y:S05]  /*5950*/  @P0 BRA `(.L_x_112) ;  /* 0x0000000000040947 */ /* 0x000fea0003800000 */
[----:B------:R-:W-:Y:S01]  /*5960*/  BPT.TRAP 0x1 ;  /* 0x000000040000795c */ /* 0x000fe20000300000 */
.L_x_112:
[----:B------:R-:W-:Y:S01]  /*5970*/  IMAD R21, R6, 0x2000, R21 ;  /* 0x0000200006157824 */ /* 0x000fe200078e0215 */
[----:B------:R-:W-:Y:S01]  /*5980*/  R2UR UR9, R19 ;  /* 0x00000000130972ca */ /* 0x000fe200000e0000 */
[----:B------:R-:W-:Y:S01]  /*5990*/  VIADD R20, R20, 0xffffffff ;  /* 0xffffffff14147836 */ /* 0x000fe20000000000 */
[----:B------:R-:W-:Y:S01]  /*59a0*/  UIADD3 UR4, UP0, UR20, 0xf0, URZ ;  /* 0x000000f014047890 */ /* 0x000fe2000ff1e03f */
[----:B------:R-:W-:Y:S01]  /*59b0*/  R2UR UR11, R17 ;  /* 0x00000000110b72ca */ /* 0x000fe200000e0000 */
[----:B------:R-:W-:Y:S01]  /*59c0*/  UIADD3 UR24, UP1, UR20, 0x1f0, URZ ;  /* 0x000001f014187890 */ /* 0x000fe2000ff3e03f */
[----:B------:R-:W-:Y:S01]  /*59d0*/  R2UR UR8, R21 ;  /* 0x00000000150872ca */ /* 0x000fe200000e0000 */
[----:B------:R-:W-:Y:S01]  /*59e0*/  UIADD3.X UR5, URZ, UR21, URZ, UP0, !UPT ;  /* 0x000000153f057290 */ /* 0x000fe200087fe43f */
[----:B------:R-:W-:Y:S01]  /*59f0*/  R2UR UR10, R18 ;  /* 0x00000000120a72ca */ /* 0x000fe200000e0000 */
[----:B------:R-:W-:Y:S01]  /*5a00*/  VIADD R6, R6, 0x1 ;  /* 0x0000000106067836 */ /* 0x000fe20000000000 */
[----:B------:R-:W-:Y:S01]  /*5a10*/  R2UR UR12, R5 ;  /* 0x00000000050c72ca */ /* 0x000fe200000e0000 */
[----:B------:R-:W-:Y:S01]  /*5a20*/  UIADD3.X UR25, URZ, UR21, URZ, UP1, !UPT ;  /* 0x000000153f197290 */ /* 0x000fe20008ffe43f */
[----:B------:R-:W-:Y:S01]  /*5a30*/  R2UR UR19, R16 ;  /* 0x00000000101372ca */ /* 0x000fe200000e0000 */
[----:B------:R-:W-:Y:S01]  /*5a40*/  UMOV UR6, 0x0 ;  /* 0x0000000000067882 */ /* 0x000fe20000000000 */
[----:B------:R-:W-:Y:S01]  /*5a50*/  ISETP.GT.AND P3, PT, R20, 0x1, PT ;  /* 0x000000011400780c */ /* 0x000fe20003f64270 */
[----:B------:R-:W-:Y:S01]  /*5a60*/  UMOV UR7, 0x10000000 ;  /* 0x1000000000077882 */ /* 0x000fe20000000000 */
[----:B------:R-:W-:Y:S01]  /*5a70*/  ISETP.NE.AND P1, PT, R6, 0x3, PT ;  /* 0x000000030600780c */ /* 0x000fe20003f25270 */
[----:B------:R-:W-:-:S02]  /*5a80*/  VIADD R18, R18, 0x80 ;  /* 0x0000008012127836 */ /* 0x000fc40000000000 */
[----:B------:R-:W-:Y:S01]  /*5a90*/  UIADD3 UR14, UR8, 0x100, URZ ;  /* 0x00000100080e7890 */ /* 0x000fe2000fffe03f */
[----:B------:R-:W-:Y:S01]  /*5aa0*/  SEL R11, RZ, 0x1, P1 ;  /* 0x00000001ff0b7807 */ /* 0x000fe20000800000 */
[----:B------:R-:W-:Y:S01]  /*5ab0*/  UIADD3 UR15, UR8, 0x6100, URZ ;  /* 0x00006100080f7890 */ /* 0x000fe2000fffe03f */
[----:B------:R-:W-:Y:S02]  /*5ac0*/  SEL R6, R6, RZ, P1 ;  /* 0x000000ff06067207 */ /* 0x000fe40000800000 */
[----:B------:R-:W-:Y:S02]  /*5ad0*/  LOP3.LUT R4, R4, R11, RZ, 0x3c, !PT ;  /* 0x0000000b04047212 */ /* 0x000fe400078e3cff */
[----:B------:R-:W-:Y:S02]  /*5ae0*/  UMOV UR8, UR14 ;  /* 0x0000000e00087c82 */ /* 0x000fe40008000000 */
[----:B------:R0:W-:Y:S02]  /*5af0*/  UTMALDG.3D [UR8], [UR4], desc[UR6] ;  /* 0x00000608040075b4 */ /* 0x0001e40008011000 */
[----:B0-----:R-:W-:Y:S01]  /*5b00*/  UMOV UR8, UR15 ;  /* 0x0000000f00087c82 */ /* 0x001fe20008000000 */
[----:B------:R-:W-:-:S02]  /*5b10*/  UMOV UR11, UR19 ;  /* 0x00000013000b7c82 */ /* 0x000fc40008000000 */
[----:B------:R0:W-:Y:S02]  /*5b20*/  UTMALDG.3D [UR8], [UR24], desc[UR6] ;  /* 0x00000608180075b4 */ /* 0x0001e40008011000 */
[----:B0-----:R-:W-:Y:S05]  /*5b30*/  @P3 BRA `(.L_x_113) ;  /* 0xfffffffc00503947 */ /* 0x001fea000383ffff */
.L_x_109:
[----:B------:R-:W-:Y:S05]  /*5b40*/  BSYNC B1 ;  /* 0x0000000000017941 */ /* 0x000fea0003800000 */
.L_x_108:
[----:B------:R-:W-:Y:S01]  /*5b50*/  LOP3.LUT P5, RZ, R14, 0xff, RZ, 0xc0, !PT ;  /* 0x000000ff0eff7812 */ /* 0x000fe200078ac0ff */
[----:B------:R-:W-:Y:S01]  /*5b60*/  VIADD R6, R15, UR13 ;  /* 0x0000000d0f067c36 */ /* 0x000fe20008000000 */
[----:B------:R-:W-:Y:S01]  /*5b70*/  ULDC.64 UR4, c[0x0][0x650] ;  /* 0x0001940000047ab9 */ /* 0x000fe20000000a00 */
[----:B------:R-:W-:Y:S01]  /*5b80*/  IMAD.U32 R11, RZ, RZ, UR13 ;  /* 0x0000000dff0b7e24 */ /* 0x000fe2000f8e00ff */
[----:B------:R-:W-:Y:S01]  /*5b90*/  UISETP.GE.U32.AND UP0, UPT, UR13, 0x3, UPT ;  /* 0x000000030d00788c */ /* 0x000fe2000bf06070 */
[----:B------:R-:W-:Y:S01]  /*5ba0*/  BSSY B1, `(.L_x_114) ;  /* 0x000006b000017945 */ /* 0x000fe20003800000 */
[----:B------:R-:W-:Y:S02]  /*5bb0*/  ISETP.GT.U32.AND P1, PT, R6, 0x2, PT ;  /* 0x000000020600780c */ /* 0x000fe40003f24070 */
[----:B------:R-:W-:Y:S02]  /*5bc0*/  PRMT R14, RZ, 0x7610, R14 ;  /* 0x00007610ff0e7816 */ /* 0x000fe4000000000e */
[----:B------:R-:W-:-:S02]  /*5bd0*/  ISETP.LT.U32.AND P1, PT, R11, 0x3, P1 ;  /* 0x000000030b00780c */ /* 0x000fc40000f21070 */
[----:B------:R-:W-:Y:S01]  /*5be0*/  PLOP3.LUT P3, PT, PT, PT, UP0, 0x80, 0x0 ;  /* 0x000000000000781c */ /* 0x000fe20003f6f008 */
[----:B------:R-:W0:Y:S01]  /*5bf0*/  @P5 S2R R5, SR_CgaCtaId ;  /* 0x0000000000055919 */ /* 0x000e220000008800 */
[----:B------:R-:W-:-:S04]  /*5c00*/  @P5 MOV R4, 0x400 ;  /* 0x0000040000045802 */ /* 0x000fc80000000f00 */
[----:B0-----:R-:W-:Y:S01]  /*5c10*/  @P5 LEA R10, R5, R4, 0x18 ;  /* 0x00000004050a5211 */ /* 0x001fe200078ec0ff */
[----:B------:R-:W-:-:S03]  /*5c20*/  IMAD.WIDE.U32 R4, R6, -0x55555555, RZ ;  /* 0xaaaaaaab06047825 */ /* 0x000fc600078e00ff */
[----:B------:R0:W-:Y:S01]  /*5c30*/  @P5 SYNCS.ARRIVE.TRANS64.A1T0 RZ, [R10+URZ+0x68], RZ ;  /* 0x000068ff0aff59a7 */ /* 0x0001e2000810003f */
[----:B------:R-:W-:Y:S01]  /*5c40*/  IADD3 R2, P5, R2, R8, RZ ;  /* 0x0000000802027210 */ /* 0x000fe20007fbe0ff */
[----:B------:R-:W-:Y:S01]  /*5c50*/  IMAD.MOV.U32 R4, RZ, RZ, -0x1 ;  /* 0xffffffffff047424 */ /* 0x000fe200078e00ff */
[----:B------:R-:W-:Y:S02]  /*5c60*/  SHF.R.U32.HI R11, RZ, 0x1, R5 ;  /* 0x00000001ff0b7819 */ /* 0x000fe40000011605 */
[----:B------:R-:W-:Y:S01]  /*5c70*/  SEL R5, RZ, 0x1, !P1 ;  /* 0x00000001ff057807 */ /* 0x000fe20004800000 */
[----:B------:R-:W-:Y:S01]  /*5c80*/  IMAD.X R3, R3, 0x1, R0, P5 ;  /* 0x0000000103037824 */ /* 0x000fe200028e0600 */
[----:B------:R-:W-:Y:S01]  /*5c90*/  ISETP.GE.U32.AND P1, PT, R2, UR4, PT ;  /* 0x0000000402007c0c */ /* 0x000fe2000bf26070 */
[----:B------:R-:W-:Y:S01]  /*5ca0*/  IMAD R15, R11, -0x3, R6 ;  /* 0xfffffffd0b0f7824 */ /* 0x000fe200078e0206 */
[----:B------:R-:W-:Y:S01]  /*5cb0*/  LOP3.LUT R12, R12, R5, RZ, 0x3c, !PT ;  /* 0x000000050c0c7212 */ /* 0x000fe200078e3cff */
[----:B------:R-:W-:Y:S01]  /*5cc0*/  IMAD.MOV.U32 R6, RZ, RZ, -0x1 ;  /* 0xffffffffff067424 */ /* 0x000fe200078e00ff */
[----:B------:R-:W-:Y:S01]  /*5cd0*/  ISETP.GE.U32.AND.EX P1, PT, R3, UR5, PT, P1 ;  /* 0x0000000503007c0c */ /* 0x000fe2000bf26110 */
[----:B------:R-:W-:Y:S01]  /*5ce0*/  IMAD.MOV.U32 R5, RZ, RZ, -0x1 ;  /* 0xffffffffff057424 */ /* 0x000fe200078e00ff */
[----:B------:R-:W-:-:S02]  /*5cf0*/  @P3 LOP3.LUT R12, R12, 0x1, R11, 0x78, !PT ;  /* 0x000000010c0c3812 */ /* 0x000fc400078e780b */
[----:B0-----:R-:W-:-:S09]  /*5d00*/  PRMT R10, RZ, 0x7610, R10 ;  /* 0x00007610ff0a7816 */ /* 0x001fd2000000000a */
[----:B------:R-:W-:Y:S05]  /*5d10*/  @P1 BRA `(.L_x_115) ;  /* 0x00000004004c1947 */ /* 0x000fea0003800000 */
[----:B------:R-:W0:Y:S01]  /*5d20*/  S2R R17, SR_CTAID.X ;  /* 0x0000000000117919 */ /* 0x000e220000002500 */
[----:B------:R-:W-:Y:S01]  /*5d30*/  ULDC.64 UR4, c[0x0][0x628] ;  /* 0x00018a0000047ab9 */ /* 0x000fe20000000a00 */
[----:B------:R-:W1:Y:S01]  /*5d40*/  LDC R18, c[0x0][0x144] ;  /* 0x00005100ff127b82 */ /* 0x000e620000000800 */
[----:B------:R-:W-:Y:S01]  /*5d50*/  ISETP.NE.U32.AND P1, PT, RZ, UR4, PT ;  /* 0x00000004ff007c0c */ /* 0x000fe2000bf25070 */
[----:B------:R-:W2:Y:S01]  /*5d60*/  S2R R6, SR_CTAID.Y ;  /* 0x0000000000067919 */ /* 0x000ea20000002600 */
[----:B------:R-:W-:Y:S01]  /*5d70*/  ULDC UR6, c[0x0][0x150] ;  /* 0x0000540000067ab9 */ /* 0x000fe20000000800 */
[----:B------:R-:W-:Y:S01]  /*5d80*/  ULDC UR7, c[0x0][0x630] ;  /* 0x00018c0000077ab9 */ /* 0x000fe20000000800 */
[----:B------:R-:W-:Y:S01]  /*5d90*/  ISETP.NE.AND.EX P1, PT, RZ, UR5, PT, P1 ;  /* 0x00000005ff007c0c */ /* 0x000fe2000bf25310 */
[----:B------:R-:W-:Y:S01]  /*5da0*/  IMAD.MOV.U32 R4, RZ, RZ, R2 ;  /* 0x000000ffff047224 */ /* 0x000fe200078e0002 */
[----:B0-----:R-:W-:-:S05]  /*5db0*/  I2FP.F32.U32 R5, R17 ;  /* 0x0000001100057245 */ /* 0x001fca0000201000 */
[----:B------:R-:W-:Y:S01]  /*5dc0*/  FMUL R20, R5, UR6 ;  /* 0x0000000605147c20 */ /* 0x000fe20008400000 */
[----:B------:R-:W-:-:S05]  /*5dd0*/  IMAD.MOV.U32 R5, RZ, RZ, R3 ;  /* 0x000000ffff057224 */ /* 0x000fca00078e0003 */
[----:B--2---:R-:W-:Y:S05]  /*5de0*/  @!P1 BRA `(.L_x_116) ;  /* 0x0000000000289947 */ /* 0x004fea0003800000 */
[----:B------:R-:W-:Y:S02]  /*5df0*/  ULDC UR6, c[0x0][0x634] ;  /* 0x00018d0000067ab9 */ /* 0x000fe40000000800 */
[----:B------:R-:W-:-:S05]  /*5e00*/  IADD3 R5, P1, R2, UR6, RZ ;  /* 0x0000000602057c10 */ /* 0x000fca000ff3e0ff */
[----:B------:R-:W-:-:S04]  /*5e10*/  IMAD.X R19, RZ, RZ, R3, P1 ;  /* 0x000000ffff137224 */ /* 0x000fc800008e0603 */
[----:B------:R-:W-:-:S04]  /*5e20*/  IMAD.WIDE.U32 R10, R19, UR4, RZ ;  /* 0x00000004130a7c25 */ /* 0x000fc8000f8e00ff */
[----:B------:R-:W-:-:S04]  /*5e30*/  IMAD.WIDE.U32 R10, P1, R5, UR5, R10 ;  /* 0x00000005050a7c25 */ /* 0x000fc8000f82000a */
[----:B------:R-:W-:-:S04]  /*5e40*/  IMAD.WIDE.U32 R4, R5, UR4, RZ ;  /* 0x0000000405047c25 */ /* 0x000fc8000f8e00ff */
[----:B------:R-:W-:Y:S01]  /*5e50*/  IMAD.MOV.U32 R4, RZ, RZ, R11 ;  /* 0x000000ffff047224 */ /* 0x000fe200078e000b */
[----:B------:R-:W-:Y:S01]  /*5e60*/  IADD3 RZ, P3, R5, R10, RZ ;  /* 0x0000000a05ff7210 */ /* 0x000fe20007f7e0ff */
[----:B------:R-:W-:-:S04]  /*5e70*/  IMAD.X R5, RZ, RZ, RZ, P1 ;  /* 0x000000ffff057224 */ /* 0x000fc800008e06ff */
[----:B------:R-:W-:-:S08]  /*5e80*/  IMAD.WIDE.U32.X R4, R19, UR5, R4, P3 ;  /* 0x0000000513047c25 */ /* 0x000fd000098e0404 */
.L_x_116:
[--C-:B------:R-:W-:Y:S01]  /*5e90*/  SHF.R.U64 R16, R4, UR7, R5.reuse ;  /* 0x0000000704107c19 */ /* 0x100fe20008001205 */
[----:B------:R-:W0:Y:S01]  /*5ea0*/  F2I.U32.TRUNC.NTZ R20, R20 ;  /* 0x0000001400147305 */ /* 0x000e22000020f000 */
[----:B------:R-:W-:Y:S01]  /*5eb0*/  SHF.R.U32.HI R4, RZ, UR7, R5 ;  /* 0x00000007ff047c19 */ /* 0x000fe20008011605 */
[----:B------:R-:W-:Y:S01]  /*5ec0*/  ULDC.64 UR4, c[0x0][0x620] ;  /* 0x0001880000047ab9 */ /* 0x000fe20000000a00 */
[----:B------:R-:W-:Y:S01]  /*5ed0*/  IADD3 R11, P1, RZ, -R16, RZ ;  /* 0x80000010ff0b7210 */ /* 0x000fe20007f3e0ff */
[----:B------:R-:W-:Y:S01]  /*5ee0*/  ULDC.64 UR6, c[0x0][0x640] ;  /* 0x0001900000067ab9 */ /* 0x000fe20000000a00 */
[----:B------:R-:W2:Y:S03]  /*5ef0*/  LDC R21, c[0x0][0x148] ;  /* 0x00005200ff157b82 */ /* 0x000ea60000000800 */
[----:B------:R-:W-:Y:S01]  /*5f00*/  IMAD.X R4, RZ, RZ, ~R4, P1 ;  /* 0x000000ffff047224 */ /* 0x000fe200008e0e04 */
[----:B------:R-:W-:-:S03]  /*5f10*/  ISETP.NE.U32.AND P1, PT, RZ, UR6, PT ;  /* 0x00000006ff007c0c */ /* 0x000fc6000bf25070 */
[----:B------:R-:W-:Y:S01]  /*5f20*/  IMAD R10, R4, UR4, RZ ;  /* 0x00000004040a7c24 */ /* 0x000fe2000f8e02ff */
[----:B------:R-:W-:Y:S01]  /*5f30*/  ISETP.NE.AND.EX P1, PT, RZ, UR7, PT, P1 ;  /* 0x00000007ff007c0c */ /* 0x000fe2000bf25310 */
[----:B------:R-:W-:Y:S01]  /*5f40*/  IMAD.WIDE.U32 R4, R11, UR4, R2 ;  /* 0x000000040b047c25 */ /* 0x000fe2000f8e0002 */
[----:B------:R-:W-:-:S03]  /*5f50*/  ULDC UR4, c[0x0][0x618] ;  /* 0x0001860000047ab9 */ /* 0x000fc60000000800 */
[----:B------:R-:W-:Y:S01]  /*5f60*/  IMAD R11, R11, UR5, R10 ;  /* 0x000000050b0b7c24 */ /* 0x000fe2000f8e020a */
[----:B------:R-:W-:Y:S01]  /*5f70*/  ULDC UR5, c[0x0][0x154] ;  /* 0x0000550000057ab9 */ /* 0x000fe20000000800 */
[----:B0-----:R-:W-:Y:S02]  /*5f80*/  IMAD.MOV R10, RZ, RZ, -R20 ;  /* 0x000000ffff0a7224 */ /* 0x001fe400078e0a14 */
[----:B------:R-:W-:Y:S02]  /*5f90*/  IMAD.IADD R5, R5, 0x1, R11 ;  /* 0x0000000105057824 */ /* 0x000fe400078e020b */
[----:B-1----:R-:W-:Y:S01]  /*5fa0*/  IMAD R17, R18, R10, R17 ;  /* 0x0000000a12117224 */ /* 0x002fe200078e0211 */
[----:B------:R-:W-:Y:S02]  /*5fb0*/  I2FP.F32.U32 R10, R6 ;  /* 0x00000006000a7245 */ /* 0x000fe40000201000 */
[--C-:B------:R-:W-:Y:S02]  /*5fc0*/  SHF.R.U64 R18, R4, UR4, R5.reuse ;  /* 0x0000000404127c19 */ /* 0x100fe40008001205 */
[----:B------:R-:W-:Y:S01]  /*5fd0*/  SHF.R.U32.HI R5, RZ, UR4, R5 ;  /* 0x00000004ff057c19 */ /* 0x000fe20008011605 */
[----:B------:R-:W-:Y:S01]  /*5fe0*/  FMUL R10, R10, UR5 ;  /* 0x000000050a0a7c20 */ /* 0x000fe20008400000 */
[----:B------:R-:W-:-:S02]  /*5ff0*/  ULDC UR4, c[0x0][0x608] ;  /* 0x0001820000047ab9 */ /* 0x000fc40000000800 */
[--C-:B------:R-:W-:Y:S01]  /*6000*/  SHF.R.U64 R20, R18, UR4, R5.reuse ;  /* 0x0000000412147c19 */ /* 0x100fe20008001205 */
[----:B------:R0:W1:Y:S01]  /*6010*/  F2I.U32.TRUNC.NTZ R22, R10 ;  /* 0x0000000a00167305 */ /* 0x000062000020f000 */
[----:B------:R-:W-:Y:S01]  /*6020*/  SHF.R.U32.HI R5, RZ, UR4, R5 ;  /* 0x00000004ff057c19 */ /* 0x000fe20008011605 */
[----:B------:R-:W-:-:S03]  /*6030*/  ULDC UR4, c[0x0][0x658] ;  /* 0x0001960000047ab9 */ /* 0x000fc60000000800 */
[--C-:B------:R-:W-:Y:S02]  /*6040*/  SHF.R.U64 R19, R20, UR4, R5.reuse ;  /* 0x0000000414137c19 */ /* 0x100fe40008001205 */
[----:B------:R-:W-:-:S03]  /*6050*/  SHF.R.U32.HI R23, RZ, UR4, R5 ;  /* 0x00000004ff177c19 */ /* 0x000fc60008011605 */
[----:B------:R-:W-:Y:S02]  /*6060*/  IMAD.MOV.U32 R4, RZ, RZ, R19 ;  /* 0x000000ffff047224 */ /* 0x000fe400078e0013 */
[----:B------:R-:W-:Y:S01]  /*6070*/  IMAD.MOV.U32 R5, RZ, RZ, R23 ;  /* 0x000000ffff057224 */ /* 0x000fe200078e0017 */
[----:B0-----:R-:W-:Y:S06]  /*6080*/  @!P1 BRA `(.L_x_117) ;  /* 0x0000000000289947 */ /* 0x001fec0003800000 */
        /* <DEDUP_REMOVED lines=10> */
.L_x_117:
[----:B------:R-:W-:Y:S01]  /*6130*/  ULDC UR4, c[0x0][0x648] ;  /* 0x0001920000047ab9 */ /* 0x000fe20000000800 */
[----:B-1----:R-:W-:Y:S01]  /*6140*/  IMAD.MOV R22, RZ, RZ, -R22 ;  /* 0x000000ffff167224 */ /* 0x002fe200078e0a16 */
[----:B------:R-:W-:Y:S01]  /*6150*/  SHF.R.U64 R5, R4, UR4, R5 ;  /* 0x0000000404057c19 */ /* 0x000fe20008001205 */
[----:B------:R-:W-:Y:S01]  /*6160*/  ULDC UR4, c[0x0][0x638] ;  /* 0x00018e0000047ab9 */ /* 0x000fe20000000800 */
[----:B------:R-:W-:Y:S01]  /*6170*/  LOP3.LUT R4, R20, UR17, RZ, 0xc0, !PT ;  /* 0x0000001114047c12 */ /* 0x000fe2000f8ec0ff */
[----:B--2---:R-:W-:Y:S01]  /*6180*/  @P4 IMAD R17, R21, R22, R6 ;  /* 0x0000001615114224 */ /* 0x004fe200078e0206 */
[----:B------:R-:W-:Y:S01]  /*6190*/  LOP3.LUT R18, R18, UR16, RZ, 0xc0, !PT ;  /* 0x0000001012127c12 */ /* 0x000fe2000f8ec0ff */
[----:B------:R-:W-:Y:S01]  /*61a0*/  IMAD.MOV R6, RZ, RZ, -R5 ;  /* 0x000000ffff067224 */ /* 0x000fe200078e0a05 */
[----:B------:R-:W-:Y:S01]  /*61b0*/  ULDC UR5, c[0x0][0x610] ;  /* 0x0001840000057ab9 */ /* 0x000fe20000000800 */
[----:B------:R-:W-:Y:S02]  /*61c0*/  IMAD R4, R5, UR18, R4 ;  /* 0x0000001205047c24 */ /* 0x000fe4000f8e0204 */
[----:B------:R-:W-:Y:S01]  /*61d0*/  IMAD R19, R6, UR4, R19 ;  /* 0x0000000406137c24 */ /* 0x000fe2000f8e0213 */
[----:B------:R-:W-:Y:S01]  /*61e0*/  ULDC UR4, c[0x0][0x600] ;  /* 0x0001800000047ab9 */ /* 0x000fe20000000800 */
[----:B------:R-:W-:-:S02]  /*61f0*/  IMAD R17, R4, UR5, R17 ;  /* 0x0000000504117c24 */ /* 0x000fc4000f8e0211 */
[----:B------:R-:W-:Y:S02]  /*6200*/  IMAD R6, R19, UR4, R18 ;  /* 0x0000000413067c24 */ /* 0x000fe4000f8e0212 */
[----:B------:R-:W-:Y:S02]  /*6210*/  IMAD.MOV.U32 R10, RZ, RZ, 0x1 ;  /* 0x00000001ff0a7424 */ /* 0x000fe400078e00ff */
[----:B------:R-:W-:Y:S01]  /*6220*/  IMAD.MOV.U32 R5, RZ, RZ, R16 ;  /* 0x000000ffff057224 */ /* 0x000fe200078e0010 */
[----:B------:R-:W-:Y:S02]  /*6230*/  SEL R4, R6, R17, !P4 ;  /* 0x0000001106047207 */ /* 0x000fe40006000000 */
[----:B------:R-:W-:-:S07]  /*6240*/  SEL R6, R17, R6, !P4 ;  /* 0x0000000611067207 */ /* 0x000fce0006000000 */
.L_x_115:
[----:B------:R-:W-:Y:S05]  /*6250*/  BSYNC B1 ;  /* 0x0000000000017941 */ /* 0x000fea0003800000 */
.L_x_114:
[----:B------:R-:W-:-:S13]  /*6260*/  LOP3.LUT P1, RZ, R10, 0xff, RZ, 0xc0, !PT ;  /* 0x000000ff0aff7812 */ /* 0x000fda000782c0ff */
[----:B------:R-:W-:Y:S05]  /*6270*/  @P1 BRA `(.L_x_118) ;  /* 0xfffffff4004c1947 */ /* 0x000fea000383ffff */
[----:B------:R-:W-:Y:S05]  /*6280*/  BSYNC B0 ;  /* 0x0000000000007941 */ /* 0x000fea0003800000 */
.L_x_106:
[----:B------:R-:W-:-:S03]  /*6290*/  UMOV UR4, 0xffffffff ;  /* 0xffffffff00047882 */ /* 0x000fc60000000000 */
[----:B------:R-:W-:Y:S05]  /*62a0*/  BRA.DIV UR4, `(.L_x_119) ;  /* 0x0000000604287947 */ /* 0x000fea000b800000 */
[----:B------:R-:W-:-:S13]  /*62b0*/  ELECT P0, URZ, PT ;  /* 0x00000000003f782f */ /* 0x000fda0003800000 */
.L_x_134:
[----:B------:R-:W-:Y:S04]  /*62c0*/  BSSY B0, `(.L_x_120) ;  /* 0x0000022000007945 */ /* 0x000fe80003800000 */
[----:B------:R-:W-:Y:S05]  /*62d0*/  @!P0 BRA `(.L_x_121) ;  /* 0x0000000000808947 */ /* 0x000fea0003800000 */
[----:B------:R-:W-:-:S04]  /*62e0*/  LOP3.LUT R7, R7, 0x2, RZ, 0xfc, !PT ;  /* 0x0000000207077812 */ /* 0x000fc800078efcff */
[----:B------:R-:W-:-:S13]  /*62f0*/  ISETP.NE.AND P0, PT, R7, 0x3, PT ;  /* 0x000000030700780c */ /* 0x000fda0003f05270 */
[----:B------:R-:W-:Y:S05]  /*6300*/  @!P0 BRA `(.L_x_122) ;  /* 0x0000000000048947 */ /* 0x000fea0003800000 */
[----:B------:R-:W-:Y:S01]  /*6310*/  BPT.TRAP 0x1 ;  /* 0x000000040000795c */ /* 0x000fe20000300000 */
.L_x_122:
[----:B------:R-:W0:Y:S01]  /*6320*/  S2R R3, SR_CgaCtaId ;  /* 0x0000000000037919 */ /* 0x000e220000008800 */
[----:B------:R-:W-:Y:S02]  /*6330*/  MOV R0, 0x400 ;  /* 0x0000040000007802 */ /* 0x000fe40000000f00 */
[----:B------:R-:W-:Y:S02]  /*6340*/  SHF.L.U32 R2, R12, 0x1f, RZ ;  /* 0x0000001f0c027819 */ /* 0x000fe400000006ff */
[----:B0-----:R-:W-:-:S05]  /*6350*/  LEA R0, R3, R0, 0x18 ;  /* 0x0000000003007211 */ /* 0x001fca00078ec0ff */
[----:B------:R-:W-:-:S04]  /*6360*/  VIADD R0, R0, 0x18 ;  /* 0x0000001800007836 */ /* 0x000fc80000000000 */
[C---:B------:R-:W-:Y:S02]  /*6370*/  IMAD R7, R15.reuse, 0x8, R0 ;  /* 0x000000080f077824 */ /* 0x040fe400078e0200 */
[----:B------:R-:W-:Y:S02]  /*6380*/  VIADD R15, R15, 0x1 ;  /* 0x000000010f0f7836 */ /* 0x000fe40000000000 */
[----:B------:R-:W0:Y:S03]  /*6390*/  SYNCS.PHASECHK.TRANS64.TRYWAIT P0, [R7+URZ], R2 ;  /* 0x00000002070075a7 */ /* 0x000e26000800017f */
[----:B------:R-:W-:-:S04]  /*63a0*/  ISETP.NE.AND P1, PT, R15, 0x3, PT ;  /* 0x000000030f00780c */ /* 0x000fc80003f25270 */
[----:B------:R-:W-:Y:S02]  /*63b0*/  SEL R3, RZ, 0x1, P1 ;  /* 0x00000001ff037807 */ /* 0x000fe40000800000 */
[----:B------:R-:W-:Y:S02]  /*63c0*/  SEL R15, R15, RZ, P1 ;  /* 0x000000ff0f0f7207 */ /* 0x000fe40000800000 */
[----:B------:R-:W-:-:S03]  /*63d0*/  LOP3.LUT R9, R12, R3, RZ, 0x3c, !PT ;  /* 0x000000030c097212 */ /* 0x000fc600078e3cff */
[----:B------:R-:W-:Y:S01]  /*63e0*/  IMAD R6, R15, 0x8, R0 ;  /* 0x000000080f067824 */ /* 0x000fe200078e0200 */
[----:B------:R-:W-:Y:S01]  /*63f0*/  SHF.L.U32 R5, R9, 0x1f, RZ ;  /* 0x0000001f09057819 */ /* 0x000fe200000006ff */
[----:B0-----:R-:W-:Y:S06]  /*6400*/  @!P0 BRA `(.L_x_123) ;  /* 0x0000000000f48947 */ /* 0x001fec0003800000 */
.L_x_135:
[----:B------:R-:W1:Y:S01]  /*6410*/  SYNCS.PHASECHK.TRANS64.TRYWAIT P0, [R6+URZ], R5 ;  /* 0x00000005060075a7 */ /* 0x000e62000800017f */
[----:B0-----:R-:W-:-:S05]  /*6420*/  VIADD R2, R15, 0x1 ;  /* 0x000000010f027836 */ /* 0x001fca0000000000 */
[----:B------:R-:W-:-:S04]  /*6430*/  ISETP.NE.AND P1, PT, R2, 0x3, PT ;  /* 0x000000030200780c */ /* 0x000fc80003f25270 */
[----:B------:R-:W-:Y:S02]  /*6440*/  SEL R4, RZ, 0x1, P1 ;  /* 0x00000001ff047807 */ /* 0x000fe40000800000 */
[----:B------:R-:W-:Y:S02]  /*6450*/  SEL R3, R2, RZ, P1 ;  /* 0x000000ff02037207 */ /* 0x000fe40000800000 */
[----:B------:R-:W-:Y:S01]  /*6460*/  LOP3.LUT R4, R9, R4, RZ, 0x3c, !PT ;  /* 0x0000000409047212 */ /* 0x000fe200078e3cff */
[----:B-1----:R-:W-:Y:S06]  /*6470*/  @!P0 BRA `(.L_x_124) ;  /* 0x0000000000ec8947 */ /* 0x002fec0003800000 */
.L_x_136:
[----:B------:R-:W-:Y:S01]  /*6480*/  IMAD R3, R3, 0x8, R0 ;  /* 0x0000000803037824 */ /* 0x000fe200078e0200 */
[----:B------:R-:W-:-:S07]  /*6490*/  SHF.L.U32 R0, R4, 0x1f, RZ ;  /* 0x0000001f04007819 */ /* 0x000fce00000006ff */
.L_x_125:
[----:B-1----:R1:W2:Y:S02]  /*64a0*/  SYNCS.PHASECHK.TRANS64.TRYWAIT P0, [R3+URZ], R0 ;  /* 0x00000000030075a7 */ /* 0x0022a4000800017f */
[----:B--2---:R-:W-:Y:S05]  /*64b0*/  @!P0 NANOSLEEP.SYNCS 0x989680 ;  /* 0x009896800000895d */ /* 0x004fea0003900000 */
[----:B------:R-:W2:Y:S02]  /*64c0*/  @!P0 SYNCS.PHASECHK.TRANS64 P0, [R3+URZ], R0 ;  /* 0x00000000030085a7 */ /* 0x000ea4000800007f */
[----:B--2---:R-:W-:Y:S05]  /*64d0*/  @!P0 BRA `(.L_x_125) ;  /* 0xfffffffc00f08947 */ /* 0x004fea000383ffff */
.L_x_121:
[----:B------:R-:W-:Y:S05]  /*64e0*/  BSYNC B0 ;  /* 0x0000000000007941 */ /* 0x000fea0003800000 */
.L_x_120:
[----:B------:R-:W-:Y:S05]  /*64f0*/  EXIT ;  /* 0x000000000000794d */ /* 0x000fea0003800000 */
.L_x_15:
[----:B0-----:R-:W-:-:S04]  /*6500*/  IMAD.U32 R15, RZ, RZ, UR11 ;  /* 0x0000000bff0f7e24 */ /* 0x001fc8000f8e00ff */
[----:B------:R0:W1:Y:S03]  /*6510*/  SYNCS.PHASECHK.TRANS64.TRYWAIT P0, [R15+URZ+-0x8], R14 ;  /* 0xfffff80e0f0075a7 */ /* 0x000066000800017f */
[----:B-1----:R-:W-:Y:S05]  /*6520*/  @!P0 NANOSLEEP.SYNCS 0x989680 ;  /* 0x009896800000895d */ /* 0x002fea0003900000 */
[----:B------:R-:W1:Y:S02]  /*6530*/  @!P0 SYNCS.PHASECHK.TRANS64 P0, [R15+URZ+-0x8], R14 ;  /* 0xfffff80e0f0085a7 */ /* 0x000e64000800007f */
[----:B-1----:R-:W-:Y:S05]  /*6540*/  @!P0 BRA `(.L_x_15) ;  /* 0xfffffffc00ec8947 */ /* 0x002fea000383ffff */
[----:B------:R-:W-:Y:S05]  /*6550*/  BRA `(.L_x_126) ;  /* 0xffffffac00d47947 */ /* 0x000fea000383ffff */
.L_x_20:
[----:B-1----:R-:W-:-:S04]  /*6560*/  IMAD.U32 R15, RZ, RZ, UR6 ;  /* 0x00000006ff0f7e24 */ /* 0x002fc8000f8e00ff */
[----:B------:R1:W2:Y:S03]  /*6570*/  SYNCS.PHASECHK.TRANS64.TRYWAIT P0, [R15+URZ], R14 ;  /* 0x0000000e0f0075a7 */ /* 0x0002a6000800017f */
[----:B--2---:R-:W-:Y:S05]  /*6580*/  @!P0 NANOSLEEP.SYNCS 0x989680 ;  /* 0x009896800000895d */ /* 0x004fea0003900000 */
[----:B------:R-:W2:Y:S02]  /*6590*/  @!P0 SYNCS.PHASECHK.TRANS64 P0, [R15+URZ], R14 ;  /* 0x0000000e0f0085a7 */ /* 0x000ea4000800007f */
[----:B--2---:R-:W-:Y:S05]  /*65a0*/  @!P0 BRA `(.L_x_20) ;  /* 0xfffffffc00ec8947 */ /* 0x004fea000383ffff */
[----:B------:R-:W-:Y:S05]  /*65b0*/  BRA `(.L_x_19) ;  /* 0xffffffb0007c7947 */ /* 0x000fea000383ffff */
.L_x_26:
[----:B-1----:R-:W-:-:S04]  /*65c0*/  IMAD.U32 R16, RZ, RZ, UR16 ;  /* 0x00000010ff107e24 */ /* 0x002fc8000f8e00ff */
[----:B------:R1:W2:Y:S03]  /*65d0*/  SYNCS.PHASECHK.TRANS64.TRYWAIT P0, [R16+URZ], R15 ;  /* 0x0000000f100075a7 */ /* 0x0002a6000800017f */
[----:B--2---:R-:W-:Y:S05]  /*65e0*/  @!P0 NANOSLEEP.SYNCS 0x989680 ;  /* 0x009896800000895d */ /* 0x004fea0003900000 */
[----:B------:R-:W2:Y:S02]  /*65f0*/  @!P0 SYNCS.PHASECHK.TRANS64 P0, [R16+URZ], R15 ;  /* 0x0000000f100085a7 */ /* 0x000ea4000800007f */
[----:B--2---:R-:W-:Y:S05]  /*6600*/  @!P0 BRA `(.L_x_26) ;  /* 0xfffffffc00ec8947 */ /* 0x004fea000383ffff */
[----:B------:R-:W-:Y:S05]  /*6610*/  BRA `(.L_x_25) ;  /* 0xffffffb800007947 */ /* 0x000fea000383ffff */
.L_x_34:
[----:B0-----:R-:W-:-:S04]  /*6620*/  IMAD.U32 R15, RZ, RZ, UR11 ;  /* 0x0000000bff0f7e24 */ /* 0x001fc8000f8e00ff */
[----:B------:R0:W1:Y:S03]  /*6630*/  SYNCS.PHASECHK.TRANS64.TRYWAIT P0, [R15+URZ+0x8], R14 ;  /* 0x0000080e0f0075a7 */ /* 0x000066000800017f */
[----:B-1----:R-:W-:Y:S05]  /*6640*/  @!P0 NANOSLEEP.SYNCS 0x989680 ;  /* 0x009896800000895d */ /* 0x002fea0003900000 */
[----:B------:R-:W1:Y:S02]  /*6650*/  @!P0 SYNCS.PHASECHK.TRANS64 P0, [R15+URZ+0x8], R14 ;  /* 0x0000080e0f0085a7 */ /* 0x000e64000800007f */
[----:B-1----:R-:W-:Y:S05]  /*6660*/  @!P0 BRA `(.L_x_34) ;  /* 0xfffffffc00ec8947 */ /* 0x002fea000383ffff */
[----:B------:R-:W-:Y:S05]  /*6670*/  BRA `(.L_x_127) ;  /* 0xffffffc000687947 */ /* 0x000fea000383ffff */
.L_x_107:
[----:B------:R-:W-:Y:S01]  /*6680*/  BSSY B1, `(.L_x_128) ;  /* 0x0000006000017945 */ /* 0x000fe20003800000 */
[----:B------:R-:W-:-:S07]  /*6690*/  IMAD.MOV.U32 R10, RZ, RZ, -0x1 ;  /* 0xffffffffff0a7424 */ /* 0x000fce00078e00ff */
[----:B------:R-:W-:Y:S05]  /*66a0*/  WARPSYNC.COLLECTIVE R10, `(.L_x_129) ;  /* 0x000000000a0c7348 */ /* 0x000fea0003c00000 */
[----:B------:R-:W-:Y:S02]  /*66b0*/  ELECT P1, UR62, PT ;  /* 0x00000000003e782f */ /* 0x000fe40003820000 */
[----:B------:R-:W-:Y:S01]  /*66c0*/  MOV R10, UR62 ;  /* 0x0000003e000a7c02 */ /* 0x000fe20008000f00 */
[----:B------:R-:W-:Y:S10]  /*66d0*/  ENDCOLLECTIVE ;  /* 0x000000000000791b */ /* 0x000ff40003800000 */
.L_x_129:
[----:B------:R-:W-:Y:S05]  /*66e0*/  BSYNC B1 ;  /* 0x0000000000017941 */ /* 0x000fea0003800000 */
.L_x_128:
[----:B------:R-:W-:Y:S05]  /*66f0*/  BRA `(.L_x_130) ;  /* 0xfffffff000387947 */ /* 0x000fea000383ffff */
.L_x_110:
[----:B-1----:R1:W2:Y:S02]  /*6700*/  SYNCS.PHASECHK.TRANS64.TRYWAIT P1, [R19+URZ+0x18], R10 ;  /* 0x0000180a130075a7 */ /* 0x0022a4000802017f */
[----:B--2---:R-:W-:Y:S05]  /*6710*/  @!P1 NANOSLEEP.SYNCS 0x989680 ;  /* 0x009896800000995d */ /* 0x004fea0003900000 */
[----:B------:R-:W2:Y:S02]  /*6720*/  @!P1 SYNCS.PHASECHK.TRANS64 P1, [R19+URZ+0x18], R10 ;  /* 0x0000180a130095a7 */ /* 0x000ea4000802007f */
[----:B--2---:R-:W-:Y:S05]  /*6730*/  @!P1 BRA `(.L_x_110) ;  /* 0xfffffffc00f09947 */ /* 0x004fea000383ffff */
[----:B------:R-:W-:Y:S05]  /*6740*/  BRA `(.L_x_131) ;  /* 0xfffffff0006c7947 */ /* 0x000fea000383ffff */
.L_x_119:
[----:B------:R-:W-:Y:S01]  /*6750*/  BSSY B0, `(.L_x_132) ;  /* 0x0000006000007945 */ /* 0x000fe20003800000 */
[----:B------:R-:W-:-:S07]  /*6760*/  IMAD.MOV.U32 R10, RZ, RZ, -0x1 ;  /* 0xffffffffff0a7424 */ /* 0x000fce00078e00ff */
[----:B------:R-:W-:Y:S05]  /*6770*/  WARPSYNC.COLLECTIVE R10, `(.L_x_133) ;  /* 0x000000000a0c7348 */ /* 0x000fea0003c00000 */
[----:B------:R-:W-:Y:S02]  /*6780*/  ELECT P1, UR62, PT ;  /* 0x00000000003e782f */ /* 0x000fe40003820000 */
[----:B------:R-:W-:Y:S01]  /*6790*/  MOV R10, UR62 ;  /* 0x0000003e000a7c02 */ /* 0x000fe20008000f00 */
[----:B------:R-:W-:Y:S10]  /*67a0*/  ENDCOLLECTIVE ;  /* 0x000000000000791b */ /* 0x000ff40003800000 */
.L_x_133:
[----:B------:R-:W-:Y:S05]  /*67b0*/  BSYNC B0 ;  /* 0x0000000000007941 */ /* 0x000fea0003800000 */
.L_x_132:
[----:B------:R-:W-:Y:S01]  /*67c0*/  PLOP3.LUT P0, PT, P1, PT, PT, 0x80, 0x0 ;  /* 0x000000000000781c */ /* 0x000fe20000f0f070 */
[----:B------:R-:W-:-:S12]  /*67d0*/  BRA `(.L_x_134) ;  /* 0xfffffff800b87947 */ /* 0x000fd8000383ffff */
.L_x_123:
[----:B0-----:R0:W1:Y:S02]  /*67e0*/  SYNCS.PHASECHK.TRANS64.TRYWAIT P0, [R7+URZ], R2 ;  /* 0x00000002070075a7 */ /* 0x001064000800017f */
[----:B-1----:R-:W-:Y:S05]  /*67f0*/  @!P0 NANOSLEEP.SYNCS 0x989680 ;  /* 0x009896800000895d */ /* 0x002fea0003900000 */
[----:B------:R-:W1:Y:S02]  /*6800*/  @!P0 SYNCS.PHASECHK.TRANS64 P0, [R7+URZ], R2 ;  /* 0x00000002070085a7 */ /* 0x000e64000800007f */
[----:B-1----:R-:W-:Y:S05]  /*6810*/  @!P0 BRA `(.L_x_123) ;  /* 0xfffffffc00f08947 */ /* 0x002fea000383ffff */
[----:B------:R-:W-:Y:S05]  /*6820*/  BRA `(.L_x_135) ;  /* 0xfffffff800f87947 */ /* 0x000fea000383ffff */
.L_x_124:
[----:B0-----:R0:W1:Y:S02]  /*6830*/  SYNCS.PHASECHK.TRANS64.TRYWAIT P0, [R6+URZ], R5 ;  /* 0x00000005060075a7 */ /* 0x001064000800017f */
[----:B-1----:R-:W-:Y:S05]  /*6840*/  @!P0 NANOSLEEP.SYNCS 0x989680 ;  /* 0x009896800000895d */ /* 0x002fea0003900000 */
[----:B------:R-:W1:Y:S02]  /*6850*/  @!P0 SYNCS.PHASECHK.TRANS64 P0, [R6+URZ], R5 ;  /* 0x00000005060085a7 */ /* 0x000e64000800007f */
[----:B-1----:R-:W-:Y:S05]  /*6860*/  @!P0 BRA `(.L_x_124) ;  /* 0xfffffffc00f08947 */ /* 0x002fea000383ffff */
[----:B------:R-:W-:Y:S05]  /*6870*/  BRA `(.L_x_136) ;  /* 0xfffffffc00007947 */ /* 0x000fea000383ffff */
.L_x_137:
[----:B------:R-:W-:-:S00]  /*6880*/  BRA `(.L_x_137) ;  /* 0xfffffffc00fc7947 */ /* 0x000fc0000383ffff */
[----:B------:R-:W-:-:S00]  /*6890*/  NOP ;  /* 0x0000000000007918 */ /* 0x000fc00000000000 */
        /* <DEDUP_REMOVED lines=14> */
.L_x_138:


//--------------------- .nv.shared._ZN7cutlass13device_kernelINS_4gemm6kernel13GemmUniversalIN4cute5tupleIJiiiiEEENS1_10collective13CollectiveMmaINS1_37MainloopSm90TmaGmmaWarpSpecializedFP8ILi3ENS5_IJNS4_1CILi1EEESB_SB_EEENS1_32KernelTmaWarpSpecializedPingpongEEENS5_IJNSA_ILi64EEESF_NSA_ILi128EEEEEENS_12float_e5m2_tENS5_IJlSB_lEEESI_SJ_NS4_8TiledMMAINS4_8MMA_AtomIJNS4_4SM904GMMA30MMA_64x64x32_F32E5M2E5M2_SS_TNILNSN_7ScaleInE1ELSP_1EEEEEENS4_6LayoutISC_NS5_IJNSA_ILi0EEEST_ST_EEEEENS5_IJNS4_10UnderscoreESW_SW_EEEEENS4_13SM90_TMA_LOADENS4_14ComposedLayoutINS4_7SwizzleILi3ELi4ELi3EEENS4_18smem_ptr_flag_bitsILi8EEENSS_INS5_IJNSA_ILi8EEESG_EEENS5_IJSG_SB_EEEEEEEvNS4_8identityESZ_S19_vS1A_EENS_8epilogue10collective6detail29Sm90TmaWarpSpecializedAdapterINS1D_15DefaultEpilogueISI_SJ_SJ_NS1C_6thread17LinearCombinationISI_Li1EffLNS1H_9ScaleType4KindE0ELNS_15FloatRoundStyleE2ESI_EENS1_15EpilogueDefaultEEEEEvvEEEEvNT_6ParamsE --------------------------
	.section	.nv.shared._ZN7cutlass13device_kernelINS_4gemm6kernel13GemmUniversalIN4cute5tupleIJiiiiEEENS1_10collective13CollectiveMmaINS1_37MainloopSm90TmaGmmaWarpSpecializedFP8ILi3ENS5_IJNS4_1CILi1EEESB_SB_EEENS1_32KernelTmaWarpSpecializedPingpongEEENS5_IJNSA_ILi64EEESF_NSA_ILi128EEEEEENS_12float_e5m2_tENS5_IJlSB_lEEESI_SJ_NS4_8TiledMMAINS4_8MMA_AtomIJNS4_4SM904GMMA30MMA_64x64x32_F32E5M2E5M2_SS_TNILNSN_7ScaleInE1ELSP_1EEEEEENS4_6LayoutISC_NS5_IJNSA_ILi0EEEST_ST_EEEEENS5_IJNS4_10UnderscoreESW_SW_EEEEENS4_13SM90_TMA_LOADENS4_14ComposedLayoutINS4_7SwizzleILi3ELi4ELi3EEENS4_18smem_ptr_flag_bitsILi8EEENSS_INS5_IJNSA_ILi8EEESG_EEENS5_IJSG_SB_EEEEEEEvNS4_8identityESZ_S19_vS1A_EENS_8epilogue10collective6detail29Sm90TmaWarpSpecializedAdapterINS1D_15DefaultEpilogueISI_SJ_SJ_NS1C_6thread17LinearCombinationISI_Li1EffLNS1H_9ScaleType4KindE0ELNS_15FloatRoundStyleE2ESI_EENS1_15EpilogueDefaultEEEEEvvEEEEvNT_6ParamsE,"aw",@nobits
	.sectionflags	@""
	.align	16
	.zero		1024


//--------------------- .nv.shared.reserved.0     --------------------------
	.section	.nv.shared.reserved.0,"aw",@nobits
	.weak		__nv_reservedSMEM_offset_0_alias
	.size		__nv_reservedSMEM_offset_0_alias, 0, 0
	.other		__nv_reservedSMEM_offset_0_alias,@"STO_CUDA_RESERVED_SHARED STV_DEFAULT"
__nv_reservedSMEM_offset_0_alias:
	.zero		0


//--------------------- .nv.global                --------------------------
	.section	.nv.global,"aw",@nobits
.nv.global:
	.type		_ZN39_INTERNAL_2c42d11d_4_k_cu_a6d20431_43854cute1_E,@object
	.size		_ZN39_INTERNAL_2c42d11d_4_k_cu_a6d20431_43854cute1_E,(_ZN39_INTERNAL_2c42d11d_4_k_cu_a6d20431_43854cuda3std3__45__cpo6cbeginE - _ZN39_INTERNAL_2c42d11d_4_k_cu_a6d20431_43854cute1_E)
_ZN39_INTERNAL_2c42d11d_4_k_cu_a6d20431_43854cute1_E:
	.zero		1
	.type		_ZN39_INTERNAL_2c42d11d_4_k_cu_a6d20431_43854cuda3std3__45__cpo6cbeginE,@object
	.size		_ZN39_INTERNAL_2c42d11d_4_k_cu_a6d20431_43854cuda3std3__45__cpo6cbeginE,(_ZN39_INTERNAL_2c42d11d_4_k_cu_a6d20431_43854cuda3std3__48in_placeE - _ZN39_INTERNAL_2c42d11d_4_k_cu_a6d20431_43854cuda3std3__45__cpo6cbeginE)
_ZN39_INTERNAL_2c42d11d_4_k_cu_a6d20431_43854cuda3std3__45__cpo6cbeginE:
	.zero		1
	.type		_ZN39_INTERNAL_2c42d11d_4_k_cu_a6d20431_43854cuda3std3__48in_placeE,@object
	.size		_ZN39_INTERNAL_2c42d11d_4_k_cu_a6d20431_43854cuda3std3__48in_placeE,(_ZN39_INTERNAL_2c42d11d_4_k_cu_a6d20431_43854cuda3std6ranges3__45__cpo9iter_moveE - _ZN39_INTERNAL_2c42d11d_4_k_cu_a6d20431_43854cuda3std3__48in_placeE)
_ZN39_INTERNAL_2c42d11d_4_k_cu_a6d20431_43854cuda3std3__48in_placeE:
	.zero		1
	.type		_ZN39_INTERNAL_2c42d11d_4_k_cu_a6d20431_43854cuda3std6ranges3__45__cpo9iter_moveE,@object
	.size		_ZN39_INTERNAL_2c42d11d_4_k_cu_a6d20431_43854cuda3std6ranges3__45__cpo9iter_moveE,(_ZN39_INTERNAL_2c42d11d_4_k_cu_a6d20431_43854cuda3std3__45__cpo5beginE - _ZN39_INTERNAL_2c42d11d_4_k_cu_a6d20431_43854cuda3std6ranges3__45__cpo9iter_moveE)
_ZN39_INTERNAL_2c42d11d_4_k_cu_a6d20431_43854cuda3std6ranges3__45__cpo9iter_moveE:
	.zero		1
	.type		_ZN39_INTERNAL_2c42d11d_4_k_cu_a6d20431_43854cuda3std3__45__cpo5beginE,@object
	.size		_ZN39_INTERNAL_2c42d11d_4_k_cu_a6d20431_43854cuda3std3__45__cpo5beginE,(_ZN39_INTERNAL_2c42d11d_4_k_cu_a6d20431_43854cuda3std3__441_GLOBAL__N__2c42d11d_4_k_cu_a6d20431_43856ignoreE - _ZN39_INTERNAL_2c42d11d_4_k_cu_a6d20431_43854cuda3std3__45__cpo5beginE)
_ZN39_INTERNAL_2c42d11d_4_k_cu_a6d20431_43854cuda3std3__45__cpo5beginE:
	.zero		1
	.type		_ZN39_INTERNAL_2c42d11d_4_k_cu_a6d20431_43854cuda3std3__441_GLOBAL__N__2c42d11d_4_k_cu_a6d20431_43856ignoreE,@object
	.size		_ZN39_INTERNAL_2c42d11d_4_k_cu_a6d20431_43854cuda3std3__441_GLOBAL__N__2c42d11d_4_k_cu_a6d20431_43856ignoreE,(_ZN39_INTERNAL_2c42d11d_4_k_cu_a6d20431_43854cute7productE - _ZN39_INTERNAL_2c42d11d_4_k_cu_a6d20431_43854cuda3std3__441_GLOBAL__N__2c42d11d_4_k_cu_a6d20431_43856ignoreE)
_ZN39_INTERNAL_2c42d11d_4_k_cu_a6d20431_43854cuda3std3__441_GLOBAL__N__2c42d11d_4_k_cu_a6d20431_43856ignoreE:
	.zero		1
	.type		_ZN39_INTERNAL_2c42d11d_4_k_cu_a6d20431_43854cute7productE,@object
	.size		_ZN39_INTERNAL_2c42d11d_4_k_cu_a6d20431_43854cute7productE,(_ZN39_INTERNAL_2c42d11d_4_k_cu_a6d20431_43854cuda3std3__45__cpo3endE - _ZN39_INTERNAL_2c42d11d_4_k_cu_a6d20431_43854cute7productE)
_ZN39_INTERNAL_2c42d11d_4_k_cu_a6d20431_43854cute7productE:
	.zero		1
	.type		_ZN39_INTERNAL_2c42d11d_4_k_cu_a6d20431_43854cuda3std3__45__cpo3endE,@object
	.size		_ZN39_INTERNAL_2c42d11d_4_k_cu_a6d20431_43854cuda3std3__45__cpo3endE,(_ZN39_INTERNAL_2c42d11d_4_k_cu_a6d20431_43854cuda3std3__419piecewise_constructE - _ZN39_INTERNAL_2c42d11d_4_k_cu_a6d20431_43854cuda3std3__45__cpo3endE)
_ZN39_INTERNAL_2c42d11d_4_k_cu_a6d20431_43854cuda3std3__45__cpo3endE:
	.zero		1
	.type		_ZN39_INTERNAL_2c42d11d_4_k_cu_a6d20431_43854cuda3std3__419piecewise_constructE,@object
	.size		_ZN39_INTERNAL_2c42d11d_4_k_cu_a6d20431_43854cuda3std3__419piecewise_constructE,(_ZN39_INTERNAL_2c42d11d_4_k_cu_a6d20431_43854cuda3std3__45__cpo4cendE - _ZN39_INTERNAL_2c42d11d_4_k_cu_a6d20431_43854cuda3std3__419piecewise_constructE)
_ZN39_INTERNAL_2c42d11d_4_k_cu_a6d20431_43854cuda3std3__419piecewise_constructE:
	.zero		1
	.type		_ZN39_INTERNAL_2c42d11d_4_k_cu_a6d20431_43854cuda3std3__45__cpo4cendE,@object
	.size		_ZN39_INTERNAL_2c42d11d_4_k_cu_a6d20431_43854cuda3std3__45__cpo4cendE,(_ZN39_INTERNAL_2c42d11d_4_k_cu_a6d20431_43854cuda3std6ranges3__45__cpo4swapE - _ZN39_INTERNAL_2c42d11d_4_k_cu_a6d20431_43854cuda3std3__45__cpo4cendE)
_ZN39_INTERNAL_2c42d11d_4_k_cu_a6d20431_43854cuda3std3__45__cpo4cendE:
	.zero		1
	.type		_ZN39_INTERNAL_2c42d11d_4_k_cu_a6d20431_43854cuda3std6ranges3__45__cpo4swapE,@object
	.size		_ZN39_INTERNAL_2c42d11d_4_k_cu_a6d20431_43854cuda3std6ranges3__45__cpo4swapE,(.L_7 - _ZN39_INTERNAL_2c42d11d_4_k_cu_a6d20431_43854cuda3std6ranges3__45__cpo4swapE)
_ZN39_INTERNAL_2c42d11d_4_k_cu_a6d20431_43854cuda3std6ranges3__45__cpo4swapE:
	.zero		1
.L_7:


//--------------------- .nv.constant0._ZN7cutlass13device_kernelINS_4gemm6kernel13GemmUniversalIN4cute5tupleIJiiiiEEENS1_10collective13CollectiveMmaINS1_37MainloopSm90TmaGmmaWarpSpecializedFP8ILi3ENS5_IJNS4_1CILi1EEESB_SB_EEENS1_32KernelTmaWarpSpecializedPingpongEEENS5_IJNSA_ILi64EEESF_NSA_ILi128EEEEEENS_12float_e5m2_tENS5_IJlSB_lEEESI_SJ_NS4_8TiledMMAINS4_8MMA_AtomIJNS4_4SM904GMMA30MMA_64x64x32_F32E5M2E5M2_SS_TNILNSN_7ScaleInE1ELSP_1EEEEEENS4_6LayoutISC_NS5_IJNSA_ILi0EEEST_ST_EEEEENS5_IJNS4_10UnderscoreESW_SW_EEEEENS4_13SM90_TMA_LOADENS4_14ComposedLayoutINS4_7SwizzleILi3ELi4ELi3EEENS4_18smem_ptr_flag_bitsILi8EEENSS_INS5_IJNSA_ILi8EEESG_EEENS5_IJSG_SB_EEEEEEEvNS4_8identityESZ_S19_vS1A_EENS_8epilogue10collective6detail29Sm90TmaWarpSpecializedAdapterINS1D_15DefaultEpilogueISI_SJ_SJ_NS1C_6thread17LinearCombinationISI_Li1EffLNS1H_9ScaleType4KindE0ELNS_15FloatRoundStyleE2ESI_EENS1_15EpilogueDefaultEEEEEvvEEEEvNT_6ParamsE --------------------------
	.section	.nv.constant0._ZN7cutlass13device_kernelINS_4gemm6kernel13GemmUniversalIN4cute5tupleIJiiiiEEENS1_10collective13CollectiveMmaINS1_37MainloopSm90TmaGmmaWarpSpecializedFP8ILi3ENS5_IJNS4_1CILi1EEESB_SB_EEENS1_32KernelTmaWarpSpecializedPingpongEEENS5_IJNSA_ILi64EEESF_NSA_ILi128EEEEEENS_12float_e5m2_tENS5_IJlSB_lEEESI_SJ_NS4_8TiledMMAINS4_8MMA_AtomIJNS4_4SM904GMMA30MMA_64x64x32_F32E5M2E5M2_SS_TNILNSN_7ScaleInE1ELSP_1EEEEEENS4_6LayoutISC_NS5_IJNSA_ILi0EEEST_ST_EEEEENS5_IJNS4_10UnderscoreESW_SW_EEEEENS4_13SM90_TMA_LOADENS4_14ComposedLayoutINS4_7SwizzleILi3ELi4ELi3EEENS4_18smem_ptr_flag_bitsILi8EEENSS_INS5_IJNSA_ILi8EEESG_EEENS5_IJSG_SB_EEEEEEEvNS4_8identityESZ_S19_vS1A_EENS_8epilogue10collective6detail29Sm90TmaWarpSpecializedAdapterINS1D_15DefaultEpilogueISI_SJ_SJ_NS1C_6thread17LinearCombinationISI_Li1EffLNS1H_9ScaleType4KindE0ELNS_15FloatRoundStyleE2ESI_EENS1_15EpilogueDefaultEEEEEvvEEEEvNT_6ParamsE,"a",@progbits
	.sectionflags	@""
	.align	4
.nv.constant0._ZN7cutlass13device_kernelINS_4gemm6kernel13GemmUniversalIN4cute5tupleIJiiiiEEENS1_10collective13CollectiveMmaINS1_37MainloopSm90TmaGmmaWarpSpecializedFP8ILi3ENS5_IJNS4_1CILi1EEESB_SB_EEENS1_32KernelTmaWarpSpecializedPingpongEEENS5_IJNSA_ILi64EEESF_NSA_ILi128EEEEEENS_12float_e5m2_tENS5_IJlSB_lEEESI_SJ_NS4_8TiledMMAINS4_8MMA_AtomIJNS4_4SM904GMMA30MMA_64x64x32_F32E5M2E5M2_SS_TNILNSN_7ScaleInE1ELSP_1EEEEEENS4_6LayoutISC_NS5_IJNSA_ILi0EEEST_ST_EEEEENS5_IJNS4_10UnderscoreESW_SW_EEEEENS4_13SM90_TMA_LOADENS4_14ComposedLayoutINS4_7SwizzleILi3ELi4ELi3EEENS4_18smem_ptr_flag_bitsILi8EEENSS_INS5_IJNSA_ILi8EEESG_EEENS5_IJSG_SB_EEEEEEEvNS4_8identityESZ_S19_vS1A_EENS_8epilogue10collective6detail29Sm90TmaWarpSpecializedAdapterINS1D_15DefaultEpilogueISI_SJ_SJ_NS1C_6thread17LinearCombinationISI_Li1EffLNS1H_9ScaleType4KindE0ELNS_15FloatRoundStyleE2ESI_EENS1_15EpilogueDefaultEEEEEvvEEEEvNT_6ParamsE:
	.zero		1664


//--------------------- SYMBOLS --------------------------

	.type		.nv.reservedSmem.offset0,@object
	.size		.nv.reservedSmem.offset0,0x4
